	.target	sm_90a

	.elftype	@"ET_EXEC"


//--------------------- .note.nv.tkinfo           --------------------------
	.section	.note.nv.tkinfo,"",@"SHT_NOTE"
	.sectionflags	@"SHF_NOTE_NV_TKINFO"
	.tkinfo
        /*0018*/ 	.word	0x00000002
        /*0030*/ 	.string	""
        /*0030*/ 	.string	"ptxas"
        /*0030*/ 	.string	"Cuda compilation tools, release 13.0, V13.0.88"
        /*0030*/ 	.string	"Build cuda_13.0.r13.0/compiler.36424714_0"
        /*0030*/ 	.string	"-arch sm_90a -m 64 "



//--------------------- .note.nv.cuinfo           --------------------------
	.section	.note.nv.cuinfo,"",@"SHT_NOTE"
	.sectionflags	@"SHF_NOTE_NV_CUINFO"
        /*0018*/ 	.short	0x0002
        /*001a*/ 	.short	0x005a
        /*001c*/ 	.short	0x0082
	.zero		2


//--------------------- .nv.info                  --------------------------
	.section	.nv.info,"",@"SHT_CUDA_INFO"
	.align	4


	//----- nvinfo : EIATTR_REGCOUNT
	.align		4
        /*0000*/ 	.byte	0x04, 0x2f
        /*0002*/ 	.short	(.L_18 - .L_17)
	.align		4
.L_17:
        /*0004*/ 	.word	index@(_ZN7cutlass13device_kernelINS_4gemm6kernel13GemmUniversalIN4cute5tupleIJiiiiEEENS1_10collective13CollectiveMmaINS1_34MainloopSm90TmaGmmaWarpSpecializedILi4ENS5_IJNS4_1CILi2EEENSA_ILi1EEESC_EEENS1_35KernelTmaWarpSpecializedCooperativeEEENS5_IJNSA_ILi256EEENSA_ILi128EEENSA_ILi64EEEEEENS_6half_tENS5_IJlSC_lEEESK_SL_NS4_8TiledMMAINS4_8MMA_AtomIJNS4_4SM904GMMA26MMA_64x128x16_F32F16F16_SSILNSP_5MajorE0ELSR_0ELNSP_7ScaleInE1ELSS_1EEEEEENS4_6LayoutISD_NS5_IJSC_NSA_ILi0EEESW_EEEEENS5_IJNS4_10UnderscoreESZ_SZ_EEEEENS4_13SM90_TMA_LOADENS4_14ComposedLayoutINS4_7SwizzleILi3ELi4ELi3EEENS4_18smem_ptr_flag_bitsILi16EEENSV_INS5_IJNSA_ILi8EEESI_EEENS5_IJSI_SC_EEEEEEEvNS4_8identityENS4_23SM90_TMA_LOAD_MULTICASTES1C_vS1D_EENS_8epilogue10collective18CollectiveEpilogueINS1G_22Sm90TmaWarpSpecializedILi4ELi2ELi16ELb1ELb0EEEJSJ_NS5_IJSH_NSA_ILi32EEEEEESK_SL_SK_SL_NS1G_6fusion15FusionCallbacksIS1K_NS1N_13LinCombEltActINS1G_6thread4ReLuESK_fSK_fLNS_15FloatRoundStyleE2EEESJ_S1M_JEEES12_NS13_INS14_ILi2ELi4ELi3EEES17_NSV_INS5_IJS18_S1L_EEENS5_IJS1L_SC_EEEEEEENS4_17SM75_U32x4_LDSM_NENS4_14SM90_TMA_STOREES1Z_NS4_17SM90_U32x4_STSM_NENS4_9Copy_AtomIJS22_SK_EEEvEEEvvEEEEvNT_6ParamsE)
        /*0008*/ 	.word	0x000000a8


	//----- nvinfo : EIATTR_FRAME_SIZE
	.align		4
.L_18:
        /*000c*/ 	.byte	0x04, 0x11
        /*000e*/ 	.short	(.L_20 - .L_19)
	.align		4
.L_19:
        /*0010*/ 	.word	index@(_ZN7cutlass13device_kernelINS_4gemm6kernel13GemmUniversalIN4cute5tupleIJiiiiEEENS1_10collective13CollectiveMmaINS1_34MainloopSm90TmaGmmaWarpSpecializedILi4ENS5_IJNS4_1CILi2EEENSA_ILi1EEESC_EEENS1_35KernelTmaWarpSpecializedCooperativeEEENS5_IJNSA_ILi256EEENSA_ILi128EEENSA_ILi64EEEEEENS_6half_tENS5_IJlSC_lEEESK_SL_NS4_8TiledMMAINS4_8MMA_AtomIJNS4_4SM904GMMA26MMA_64x128x16_F32F16F16_SSILNSP_5MajorE0ELSR_0ELNSP_7ScaleInE1ELSS_1EEEEEENS4_6LayoutISD_NS5_IJSC_NSA_ILi0EEESW_EEEEENS5_IJNS4_10UnderscoreESZ_SZ_EEEEENS4_13SM90_TMA_LOADENS4_14ComposedLayoutINS4_7SwizzleILi3ELi4ELi3EEENS4_18smem_ptr_flag_bitsILi16EEENSV_INS5_IJNSA_ILi8EEESI_EEENS5_IJSI_SC_EEEEEEEvNS4_8identityENS4_23SM90_TMA_LOAD_MULTICASTES1C_vS1D_EENS_8epilogue10collective18CollectiveEpilogueINS1G_22Sm90TmaWarpSpecializedILi4ELi2ELi16ELb1ELb0EEEJSJ_NS5_IJSH_NSA_ILi32EEEEEESK_SL_SK_SL_NS1G_6fusion15FusionCallbacksIS1K_NS1N_13LinCombEltActINS1G_6thread4ReLuESK_fSK_fLNS_15FloatRoundStyleE2EEESJ_S1M_JEEES12_NS13_INS14_ILi2ELi4ELi3EEES17_NSV_INS5_IJS18_S1L_EEENS5_IJS1L_SC_EEEEEEENS4_17SM75_U32x4_LDSM_NENS4_14SM90_TMA_STOREES1Z_NS4_17SM90_U32x4_STSM_NENS4_9Copy_AtomIJS22_SK_EEEvEEEvvEEEEvNT_6ParamsE)
        /*0014*/ 	.word	0x00000000


	//----- nvinfo : EIATTR_MIN_STACK_SIZE
	.align		4
.L_20:
        /*0018*/ 	.byte	0x04, 0x12
        /*001a*/ 	.short	(.L_22 - .L_21)
	.align		4
.L_21:
        /*001c*/ 	.word	index@(_ZN7cutlass13device_kernelINS_4gemm6kernel13GemmUniversalIN4cute5tupleIJiiiiEEENS1_10collective13CollectiveMmaINS1_34MainloopSm90TmaGmmaWarpSpecializedILi4ENS5_IJNS4_1CILi2EEENSA_ILi1EEESC_EEENS1_35KernelTmaWarpSpecializedCooperativeEEENS5_IJNSA_ILi256EEENSA_ILi128EEENSA_ILi64EEEEEENS_6half_tENS5_IJlSC_lEEESK_SL_NS4_8TiledMMAINS4_8MMA_AtomIJNS4_4SM904GMMA26MMA_64x128x16_F32F16F16_SSILNSP_5MajorE0ELSR_0ELNSP_7ScaleInE1ELSS_1EEEEEENS4_6LayoutISD_NS5_IJSC_NSA_ILi0EEESW_EEEEENS5_IJNS4_10UnderscoreESZ_SZ_EEEEENS4_13SM90_TMA_LOADENS4_14ComposedLayoutINS4_7SwizzleILi3ELi4ELi3EEENS4_18smem_ptr_flag_bitsILi16EEENSV_INS5_IJNSA_ILi8EEESI_EEENS5_IJSI_SC_EEEEEEEvNS4_8identityENS4_23SM90_TMA_LOAD_MULTICASTES1C_vS1D_EENS_8epilogue10collective18CollectiveEpilogueINS1G_22Sm90TmaWarpSpecializedILi4ELi2ELi16ELb1ELb0EEEJSJ_NS5_IJSH_NSA_ILi32EEEEEESK_SL_SK_SL_NS1G_6fusion15FusionCallbacksIS1K_NS1N_13LinCombEltActINS1G_6thread4ReLuESK_fSK_fLNS_15FloatRoundStyleE2EEESJ_S1M_JEEES12_NS13_INS14_ILi2ELi4ELi3EEES17_NSV_INS5_IJS18_S1L_EEENS5_IJS1L_SC_EEEEEEENS4_17SM75_U32x4_LDSM_NENS4_14SM90_TMA_STOREES1Z_NS4_17SM90_U32x4_STSM_NENS4_9Copy_AtomIJS22_SK_EEEvEEEvvEEEEvNT_6ParamsE)
        /*0020*/ 	.word	0x00000000
.L_22:


//--------------------- .nv.compat                --------------------------
	.section	.nv.compat,"",@"SHT_CUDA_COMPAT_INFO"
	.align	4
        /*0000*/ 	.byte	0x02, 0x09, 0x01, 0x00, 0x02, 0x02, 0x04, 0x00, 0x02, 0x05, 0x05, 0x00, 0x03, 0x07, 0x01, 0x01
        /*0010*/ 	.byte	0x02, 0x03, 0x01, 0x00, 0x02, 0x06, 0x01, 0x00, 0x04, 0x0b, 0x08, 0x00, 0x00, 0x00, 0x00, 0x00
        /*0020*/ 	.byte	0x00, 0x00, 0x00, 0x00


//--------------------- .nv.info._ZN7cutlass13device_kernelINS_4gemm6kernel13GemmUniversalIN4cute5tupleIJiiiiEEENS1_10collective13CollectiveMmaINS1_34MainloopSm90TmaGmmaWarpSpecializedILi4ENS5_IJNS4_1CILi2EEENSA_ILi1EEESC_EEENS1_35KernelTmaWarpSpecializedCooperativeEEENS5_IJNSA_ILi256EEENSA_ILi128EEENSA_ILi64EEEEEENS_6half_tENS5_IJlSC_lEEESK_SL_NS4_8TiledMMAINS4_8MMA_AtomIJNS4_4SM904GMMA26MMA_64x128x16_F32F16F16_SSILNSP_5MajorE0ELSR_0ELNSP_7ScaleInE1ELSS_1EEEEEENS4_6LayoutISD_NS5_IJSC_NSA_ILi0EEESW_EEEEENS5_IJNS4_10UnderscoreESZ_SZ_EEEEENS4_13SM90_TMA_LOADENS4_14ComposedLayoutINS4_7SwizzleILi3ELi4ELi3EEENS4_18smem_ptr_flag_bitsILi16EEENSV_INS5_IJNSA_ILi8EEESI_EEENS5_IJSI_SC_EEEEEEEvNS4_8identityENS4_23SM90_TMA_LOAD_MULTICASTES1C_vS1D_EENS_8epilogue10collective18CollectiveEpilogueINS1G_22Sm90TmaWarpSpecializedILi4ELi2ELi16ELb1ELb0EEEJSJ_NS5_IJSH_NSA_ILi32EEEEEESK_SL_SK_SL_NS1G_6fusion15FusionCallbacksIS1K_NS1N_13LinCombEltActINS1G_6thread4ReLuESK_fSK_fLNS_15FloatRoundStyleE2EEESJ_S1M_JEEES12_NS13_INS14_ILi2ELi4ELi3EEES17_NSV_INS5_IJS18_S1L_EEENS5_IJS1L_SC_EEEEEEENS4_17SM75_U32x4_LDSM_NENS4_14SM90_TMA_STOREES1Z_NS4_17SM90_U32x4_STSM_NENS4_9Copy_AtomIJS22_SK_EEEvEEEvvEEEEvNT_6ParamsE --------------------------
	.section	.nv.info._ZN7cutlass13device_kernelINS_4gemm6kernel13GemmUniversalIN4cute5tupleIJiiiiEEENS1_10collective13CollectiveMmaINS1_34MainloopSm90TmaGmmaWarpSpecializedILi4ENS5_IJNS4_1CILi2EEENSA_ILi1EEESC_EEENS1_35KernelTmaWarpSpecializedCooperativeEEENS5_IJNSA_ILi256EEENSA_ILi128EEENSA_ILi64EEEEEENS_6half_tENS5_IJlSC_lEEESK_SL_NS4_8TiledMMAINS4_8MMA_AtomIJNS4_4SM904GMMA26MMA_64x128x16_F32F16F16_SSILNSP_5MajorE0ELSR_0ELNSP_7ScaleInE1ELSS_1EEEEEENS4_6LayoutISD_NS5_IJSC_NSA_ILi0EEESW_EEEEENS5_IJNS4_10UnderscoreESZ_SZ_EEEEENS4_13SM90_TMA_LOADENS4_14ComposedLayoutINS4_7SwizzleILi3ELi4ELi3EEENS4_18smem_ptr_flag_bitsILi16EEENSV_INS5_IJNSA_ILi8EEESI_EEENS5_IJSI_SC_EEEEEEEvNS4_8identityENS4_23SM90_TMA_LOAD_MULTICASTES1C_vS1D_EENS_8epilogue10collective18CollectiveEpilogueINS1G_22Sm90TmaWarpSpecializedILi4ELi2ELi16ELb1ELb0EEEJSJ_NS5_IJSH_NSA_ILi32EEEEEESK_SL_SK_SL_NS1G_6fusion15FusionCallbacksIS1K_NS1N_13LinCombEltActINS1G_6thread4ReLuESK_fSK_fLNS_15FloatRoundStyleE2EEESJ_S1M_JEEES12_NS13_INS14_ILi2ELi4ELi3EEES17_NSV_INS5_IJS18_S1L_EEENS5_IJS1L_SC_EEEEEEENS4_17SM75_U32x4_LDSM_NENS4_14SM90_TMA_STOREES1Z_NS4_17SM90_U32x4_STSM_NENS4_9Copy_AtomIJS22_SK_EEEvEEEvvEEEEvNT_6ParamsE,"",@"SHT_CUDA_INFO"
	.sectionflags	@""
	.align	4


	//----- nvinfo : EIATTR_CUDA_API_VERSION
	.align		4
        /*0000*/ 	.byte	0x04, 0x37
        /*0002*/ 	.short	(.L_24 - .L_23)
.L_23:
        /*0004*/ 	.word	0x00000082


	//----- nvinfo : EIATTR_KPARAM_INFO
	.align		4
.L_24:
        /*0008*/ 	.byte	0x04, 0x17
        /*000a*/ 	.short	(.L_26 - .L_25)
.L_25:
        /*000c*/ 	.word	0x00000000
        /*0010*/ 	.short	0x0000
        /*0012*/ 	.short	0x0070
        /*0014*/ 	.byte	0x00, 0xf0, 0x01, 0x1c


	//----- nvinfo : EIATTR_SPARSE_MMA_MASK
	.align		4
.L_26:
        /*0018*/ 	.byte	0x03, 0x50
        /*001a*/ 	.short	0x0000


	//----- nvinfo : EIATTR_MAXREG_COUNT
	.align		4
        /*001c*/ 	.byte	0x03, 0x1b
        /*001e*/ 	.short	0x00a8


	//----- nvinfo : EIATTR_NUM_BARRIERS
	.align		4
        /*0020*/ 	.byte	0x02, 0x4c
        /*0022*/ 	.byte	0x02
	.zero		1


	//----- nvinfo : EIATTR_EXTERNS
	.align		4
        /*0024*/ 	.byte	0x04, 0x0f
        /*0026*/ 	.short	(.L_28 - .L_27)


	//   ....[0]....
	.align		4
.L_27:
        /*0028*/ 	.word	index@(__assertfail)


	//----- nvinfo : EIATTR_MERCURY_ISA_VERSION
	.align		4
.L_28:
        /*002c*/ 	.byte	0x03, 0x5f
        /*002e*/ 	.short	0x0101


	//----- nvinfo : EIATTR_INT_WARP_WIDE_INSTR_OFFSETS
	.align		4
        /*0030*/ 	.byte	0x04, 0x31
        /*0032*/ 	.short	(.L_30 - .L_29)


	//   ....[0]....
.L_29:
        /*0034*/ 	.word	0x000009f0


	//   ....[1]....
        /*0038*/ 	.word	0x00000ab0


	//   ....[2]....
        /*003c*/ 	.word	0x00000b50


	//   ....[3]....
        /*0040*/ 	.word	0x000023d0


	//----- nvinfo : EIATTR_COOP_GROUP_MASK_REGIDS
	.align		4
.L_30:
        /*0044*/ 	.byte	0x04, 0x29
        /*0046*/ 	.short	(.L_32 - .L_31)


	//   ....[0]....
.L_31:
        /*0048*/ 	.word	0xffffffff


	//   ....[1]....
        /*004c*/ 	.word	0xffffffff


	//   ....[2]....
        /*0050*/ 	.word	0xffffffff


	//   ....[3]....
        /*0054*/ 	.word	0xffffffff


	//   ....[4]....
        /*0058*/ 	.word	0xffffffff


	//   ....[5]....
        /*005c*/ 	.word	0xffffffff


	//   ....[6]....
        /*0060*/ 	.word	0xffffffff


	//----- nvinfo : EIATTR_COOP_GROUP_INSTR_OFFSETS
	.align		4
.L_32:
        /*0064*/ 	.byte	0x04, 0x28
        /*0066*/ 	.short	(.L_34 - .L_33)


	//   ....[0]....
.L_33:
        /*0068*/ 	.word	0x00000070


	//   ....[1]....
        /*006c*/ 	.word	0x00000080


	//   ....[2]....
        /*0070*/ 	.word	0x00000440


	//   ....[3]....
        /*0074*/ 	.word	0x000005d0


	//   ....[4]....
        /*0078*/ 	.word	0x000007f0


	//   ....[5]....
        /*007c*/ 	.word	0x00000c80


	//   ....[6]....
        /*0080*/ 	.word	0x00001750


	//----- nvinfo : EIATTR_REG_RECONFIG
	.align		4
.L_34:
        /*0084*/ 	.byte	0x01, 0x54
	.zero		2


	//----- nvinfo : EIATTR_SYSCALL_OFFSETS
	.align		4
        /*0088*/ 	.byte	0x04, 0x46
        /*008a*/ 	.short	(.L_36 - .L_35)


	//   ....[0]....
.L_35:
        /*008c*/ 	.word	0x00001910


	//   ....[1]....
        /*0090*/ 	.word	0x00002600


	//   ....[2]....
        /*0094*/ 	.word	0x000026f0


	//----- nvinfo : EIATTR_MBARRIER_INSTR_OFFSETS
	.align		4
.L_36:
        /*0098*/ 	.byte	0x04, 0x39
        /*009a*/ 	.short	(.L_38 - .L_37)


	//   ....[0]....
.L_37:
        /*009c*/ 	.word	0x00000540
        /*00a0*/ 	.word	0x000000ff
        /*00a4*/ 	.word	0x00000000
        /*00a8*/ 	.short	0x0100
        /*00aa*/ 	.byte	0x08
	.zero		1


	//   ....[1]....
        /*00ac*/ 	.word	0x00000550
        /*00b0*/ 	.word	0x000000ff
        /*00b4*/ 	.word	0x00000020
        /*00b8*/ 	.short	0x0100
        /*00ba*/ 	.byte	0x08
	.zero		1


	//   ....[2]....
        /*00bc*/ 	.word	0x00000560
        /*00c0*/ 	.word	0x000000ff
        /*00c4*/ 	.word	0x00000008
        /*00c8*/ 	.short	0x0100
        /*00ca*/ 	.byte	0x08
	.zero		1


	//   ....[3]....
        /*00cc*/ 	.word	0x00000570
        /*00d0*/ 	.word	0x000000ff
        /*00d4*/ 	.word	0x00000028
        /*00d8*/ 	.short	0x0100
        /*00da*/ 	.byte	0x08
	.zero		1


	//   ....[4]....
        /*00dc*/ 	.word	0x00000580
        /*00e0*/ 	.word	0x000000ff
        /*00e4*/ 	.word	0x00000010
        /*00e8*/ 	.short	0x0100
        /*00ea*/ 	.byte	0x08
	.zero		1


	//   ....[5]....
        /*00ec*/ 	.word	0x00000590
        /*00f0*/ 	.word	0x000000ff
        /*00f4*/ 	.word	0x00000030
        /*00f8*/ 	.short	0x0100
        /*00fa*/ 	.byte	0x08
	.zero		1


	//   ....[6]....
        /*00fc*/ 	.word	0x000005a0
        /*0100*/ 	.word	0x000000ff
        /*0104*/ 	.word	0x00000018
        /*0108*/ 	.short	0x0100
        /*010a*/ 	.byte	0x08
	.zero		1


	//   ....[7]....
        /*010c*/ 	.word	0x000005b0
        /*0110*/ 	.word	0x000000ff
        /*0114*/ 	.word	0x00000038
        /*0118*/ 	.short	0x0100
        /*011a*/ 	.byte	0x08
	.zero		1


	//   ....[8]....
        /*011c*/ 	.word	0x00000710
        /*0120*/ 	.word	0x000000ff
        /*0124*/ 	.word	0x00000040
        /*0128*/ 	.short	0x0100
        /*012a*/ 	.byte	0x08
	.zero		1


	//   ....[9]....
        /*012c*/ 	.word	0x00000720
        /*0130*/ 	.word	0x000000ff
        /*0134*/ 	.word	0x00000060
        /*0138*/ 	.short	0x0100
        /*013a*/ 	.byte	0x08
	.zero		1


	//   ....[10]....
        /*013c*/ 	.word	0x00000730
        /*0140*/ 	.word	0x000000ff
        /*0144*/ 	.word	0x00000048
        /*0148*/ 	.short	0x0100
        /*014a*/ 	.byte	0x08
	.zero		1


	//   ....[11]....
        /*014c*/ 	.word	0x00000740
        /*0150*/ 	.word	0x000000ff
        /*0154*/ 	.word	0x00000068
        /*0158*/ 	.short	0x0100
        /*015a*/ 	.byte	0x08
	.zero		1


	//   ....[12]....
        /*015c*/ 	.word	0x00000750
        /*0160*/ 	.word	0x000000ff
        /*0164*/ 	.word	0x00000050
        /*0168*/ 	.short	0x0100
        /*016a*/ 	.byte	0x08
	.zero		1


	//   ....[13]....
        /*016c*/ 	.word	0x00000760
        /*0170*/ 	.word	0x000000ff
        /*0174*/ 	.word	0x00000070
        /*0178*/ 	.short	0x0100
        /*017a*/ 	.byte	0x08
	.zero		1


	//   ....[14]....
        /*017c*/ 	.word	0x00000770
        /*0180*/ 	.word	0x000000ff
        /*0184*/ 	.word	0x00000058
        /*0188*/ 	.short	0x0100
        /*018a*/ 	.byte	0x08
	.zero		1


	//   ....[15]....
        /*018c*/ 	.word	0x00000780
        /*0190*/ 	.word	0x000000ff
        /*0194*/ 	.word	0x00000078
        /*0198*/ 	.short	0x0100
        /*019a*/ 	.byte	0x08
	.zero		1


	//   ....[16]....
        /*019c*/ 	.word	0x00000bc0
        /*01a0*/ 	.word	0x000000ff
        /*01a4*/ 	.word	0x00000080
        /*01a8*/ 	.short	0x0100
        /*01aa*/ 	.byte	0x06
	.zero		1


	//   ....[17]....
        /*01ac*/ 	.word	0x00000c30
        /*01b0*/ 	.word	0x000000ff
        /*01b4*/ 	.word	0x00000088
        /*01b8*/ 	.short	0x0100
        /*01ba*/ 	.byte	0x06
	.zero		1


	//   ....[18]....
        /*01bc*/ 	.word	0x00001990
        /*01c0*/ 	.word	0x00000003
        /*01c4*/ 	.word	0x00000000
        /*01c8*/ 	.short	0x010a
        /*01ca*/ 	.byte	0x3f
	.zero		1


	//   ....[19]....
        /*01cc*/ 	.word	0x000019d0
        /*01d0*/ 	.word	0x00000003
        /*01d4*/ 	.word	0x00000000
        /*01d8*/ 	.short	0x010a
        /*01da*/ 	.byte	0x3f
	.zero		1


	//   ....[20]....
        /*01dc*/ 	.word	0x00001e80
        /*01e0*/ 	.word	0x000000ff
        /*01e4*/ 	.word	0x00000000
        /*01e8*/ 	.short	0x010a
        /*01ea*/ 	.byte	0x07
	.zero		1


	//   ....[21]....
        /*01ec*/ 	.word	0x00001ec0
        /*01f0*/ 	.word	0x000000ff
        /*01f4*/ 	.word	0x00000000
        /*01f8*/ 	.short	0x010a
        /*01fa*/ 	.byte	0x07
	.zero		1


	//   ....[22]....
        /*01fc*/ 	.word	0x00002260
        /*0200*/ 	.word	0x00000004
        /*0204*/ 	.word	0x00000000
        /*0208*/ 	.short	0x0101
        /*020a*/ 	.byte	0x3f
	.zero		1


	//   ....[23]....
        /*020c*/ 	.word	0x00002450
        /*0210*/ 	.word	0x00000000
        /*0214*/ 	.word	0x00000000
        /*0218*/ 	.short	0x0101
        /*021a*/ 	.byte	0x3f
	.zero		1


	//   ....[24]....
        /*021c*/ 	.word	0x00002bb0
        /*0220*/ 	.word	0x000000ff
        /*0224*/ 	.word	0x00000040
        /*0228*/ 	.short	0x010a
        /*022a*/ 	.byte	0x34
	.zero		1


	//   ....[25]....
        /*022c*/ 	.word	0x000033b0
        /*0230*/ 	.word	0x000000ff
        /*0234*/ 	.word	0x00000000
        /*0238*/ 	.short	0x0101
        /*023a*/ 	.byte	0x04
	.zero		1


	//   ....[26]....
        /*023c*/ 	.word	0x00003490
        /*0240*/ 	.word	0x0000000e
        /*0244*/ 	.word	0x00000040
        /*0248*/ 	.short	0x010a
        /*024a*/ 	.byte	0x3f
	.zero		1


	//   ....[27]....
        /*024c*/ 	.word	0x00003ab0
        /*0250*/ 	.word	0x000000ff
        /*0254*/ 	.word	0x00000000
        /*0258*/ 	.short	0x0101
        /*025a*/ 	.byte	0x04
	.zero		1


	//   ....[28]....
        /*025c*/ 	.word	0x00003ba0
        /*0260*/ 	.word	0x0000000c
        /*0264*/ 	.word	0x00000040
        /*0268*/ 	.short	0x010a
        /*026a*/ 	.byte	0x3f
	.zero		1


	//   ....[29]....
        /*026c*/ 	.word	0x000041f0
        /*0270*/ 	.word	0x000000ff
        /*0274*/ 	.word	0x00000000
        /*0278*/ 	.short	0x0101
        /*027a*/ 	.byte	0x04
	.zero		1


	//   ....[30]....
        /*027c*/ 	.word	0x000042e0
        /*0280*/ 	.word	0x0000000d
        /*0284*/ 	.word	0x00000040
        /*0288*/ 	.short	0x010a
        /*028a*/ 	.byte	0x3f
	.zero		1


	//   ....[31]....
        /*028c*/ 	.word	0x00004930
        /*0290*/ 	.word	0x000000ff
        /*0294*/ 	.word	0x00000000
        /*0298*/ 	.short	0x0101
        /*029a*/ 	.byte	0x04
	.zero		1


	//   ....[32]....
        /*029c*/ 	.word	0x00004a10
        /*02a0*/ 	.word	0x0000000c
        /*02a4*/ 	.word	0x00000040
        /*02a8*/ 	.short	0x010a
        /*02aa*/ 	.byte	0x3f
	.zero		1


	//   ....[33]....
        /*02ac*/ 	.word	0x00005050
        /*02b0*/ 	.word	0x000000ff
        /*02b4*/ 	.word	0x00000000
        /*02b8*/ 	.short	0x0101
        /*02ba*/ 	.byte	0x04
	.zero		1


	//   ....[34]....
        /*02bc*/ 	.word	0x00005130
        /*02c0*/ 	.word	0x0000000c
        /*02c4*/ 	.word	0x00000040
        /*02c8*/ 	.short	0x010a
        /*02ca*/ 	.byte	0x3f
	.zero		1


	//   ....[35]....
        /*02cc*/ 	.word	0x00005770
        /*02d0*/ 	.word	0x000000ff
        /*02d4*/ 	.word	0x00000000
        /*02d8*/ 	.short	0x0101
        /*02da*/ 	.byte	0x04
	.zero		1


	//   ....[36]....
        /*02dc*/ 	.word	0x00005850
        /*02e0*/ 	.word	0x0000000c
        /*02e4*/ 	.word	0x00000040
        /*02e8*/ 	.short	0x010a
        /*02ea*/ 	.byte	0x3f
	.zero		1


	//   ....[37]....
        /*02ec*/ 	.word	0x00005e90
        /*02f0*/ 	.word	0x000000ff
        /*02f4*/ 	.word	0x00000000
        /*02f8*/ 	.short	0x0101
        /*02fa*/ 	.byte	0x04
	.zero		1


	//   ....[38]....
        /*02fc*/ 	.word	0x00005f70
        /*0300*/ 	.word	0x0000000e
        /*0304*/ 	.word	0x00000040
        /*0308*/ 	.short	0x010a
        /*030a*/ 	.byte	0x3f
	.zero		1


	//   ....[39]....
        /*030c*/ 	.word	0x00006560
        /*0310*/ 	.word	0x000000ff
        /*0314*/ 	.word	0x00000000
        /*0318*/ 	.short	0x0101
        /*031a*/ 	.byte	0x04
	.zero		1


	//   ....[40]....
        /*031c*/ 	.word	0x00006f20
        /*0320*/ 	.word	0x000000ff
        /*0324*/ 	.word	0x00000000
        /*0328*/ 	.short	0x0101
        /*032a*/ 	.byte	0x04
	.zero		1


	//   ....[41]....
        /*032c*/ 	.word	0x00007530
        /*0330*/ 	.word	0x000000ff
        /*0334*/ 	.word	0x00000088
        /*0338*/ 	.short	0x010a
        /*033a*/ 	.byte	0x04
	.zero		1


	//   ....[42]....
        /*033c*/ 	.word	0x00007930
        /*0340*/ 	.word	0x000000ff
        /*0344*/ 	.word	0x00000060
        /*0348*/ 	.short	0x010a
        /*034a*/ 	.byte	0x0d
	.zero		1


	//   ....[43]....
        /*034c*/ 	.word	0x00007a20
        /*0350*/ 	.word	0x000000ff
        /*0354*/ 	.word	0x00000040
        /*0358*/ 	.short	0x010b
        /*035a*/ 	.byte	0x0d
	.zero		1


	//   ....[44]....
        /*035c*/ 	.word	0x00007a80
        /*0360*/ 	.word	0x000000ff
        /*0364*/ 	.word	0x00000000
        /*0368*/ 	.short	0x0101
        /*036a*/ 	.byte	0x10
	.zero		1


	//   ....[45]....
        /*036c*/ 	.word	0x00007ab0
        /*0370*/ 	.word	0x000000ff
        /*0374*/ 	.word	0x00000068
        /*0378*/ 	.short	0x010a
        /*037a*/ 	.byte	0x0d
	.zero		1


	//   ....[46]....
        /*037c*/ 	.word	0x00007bc0
        /*0380*/ 	.word	0x000000ff
        /*0384*/ 	.word	0x00000048
        /*0388*/ 	.short	0x010b
        /*038a*/ 	.byte	0x0d
	.zero		1


	//   ....[47]....
        /*038c*/ 	.word	0x00007c30
        /*0390*/ 	.word	0x000000ff
        /*0394*/ 	.word	0x00000000
        /*0398*/ 	.short	0x0101
        /*039a*/ 	.byte	0x14
	.zero		1


	//   ....[48]....
        /*039c*/ 	.word	0x00007c60
        /*03a0*/ 	.word	0x000000ff
        /*03a4*/ 	.word	0x00000070
        /*03a8*/ 	.short	0x010a
        /*03aa*/ 	.byte	0x0d
	.zero		1


	//   ....[49]....
        /*03ac*/ 	.word	0x00007d60
        /*03b0*/ 	.word	0x000000ff
        /*03b4*/ 	.word	0x00000050
        /*03b8*/ 	.short	0x010b
        /*03ba*/ 	.byte	0x0d
	.zero		1


	//   ....[50]....
        /*03bc*/ 	.word	0x00007dc0
        /*03c0*/ 	.word	0x000000ff
        /*03c4*/ 	.word	0x00000000
        /*03c8*/ 	.short	0x0101
        /*03ca*/ 	.byte	0x15
	.zero		1


	//   ....[51]....
        /*03cc*/ 	.word	0x00007df0
        /*03d0*/ 	.word	0x000000ff
        /*03d4*/ 	.word	0x00000078
        /*03d8*/ 	.short	0x010a
        /*03da*/ 	.byte	0x0d
	.zero		1


	//   ....[52]....
        /*03dc*/ 	.word	0x00007ef0
        /*03e0*/ 	.word	0x000000ff
        /*03e4*/ 	.word	0x00000058
        /*03e8*/ 	.short	0x010b
        /*03ea*/ 	.byte	0x0d
	.zero		1


	//   ....[53]....
        /*03ec*/ 	.word	0x00007f60
        /*03f0*/ 	.word	0x000000ff
        /*03f4*/ 	.word	0x00000000
        /*03f8*/ 	.short	0x0101
        /*03fa*/ 	.byte	0x1d
	.zero		1


	//   ....[54]....
        /*03fc*/ 	.word	0x00007fa0
        /*0400*/ 	.word	0x000000ff
        /*0404*/ 	.word	0x00000060
        /*0408*/ 	.short	0x010a
        /*040a*/ 	.byte	0x0d
	.zero		1


	//   ....[55]....
        /*040c*/ 	.word	0x00008090
        /*0410*/ 	.word	0x000000ff
        /*0414*/ 	.word	0x00000040
        /*0418*/ 	.short	0x010b
        /*041a*/ 	.byte	0x0d
	.zero		1


	//   ....[56]....
        /*041c*/ 	.word	0x000080d0
        /*0420*/ 	.word	0x000000ff
        /*0424*/ 	.word	0x00000000
        /*0428*/ 	.short	0x0101
        /*042a*/ 	.byte	0x10
	.zero		1


	//   ....[57]....
        /*042c*/ 	.word	0x00008100
        /*0430*/ 	.word	0x000000ff
        /*0434*/ 	.word	0x00000068
        /*0438*/ 	.short	0x010a
        /*043a*/ 	.byte	0x0d
	.zero		1


	//   ....[58]....
        /*043c*/ 	.word	0x00008200
        /*0440*/ 	.word	0x000000ff
        /*0444*/ 	.word	0x00000048
        /*0448*/ 	.short	0x010b
        /*044a*/ 	.byte	0x0d
	.zero		1


	//   ....[59]....
        /*044c*/ 	.word	0x00008240
        /*0450*/ 	.word	0x000000ff
        /*0454*/ 	.word	0x00000000
        /*0458*/ 	.short	0x0101
        /*045a*/ 	.byte	0x14
	.zero		1


	//   ....[60]....
        /*045c*/ 	.word	0x00008280
        /*0460*/ 	.word	0x000000ff
        /*0464*/ 	.word	0x00000070
        /*0468*/ 	.short	0x010a
        /*046a*/ 	.byte	0x0d
	.zero		1


	//   ....[61]....
        /*046c*/ 	.word	0x00008360
        /*0470*/ 	.word	0x000000ff
        /*0474*/ 	.word	0x00000050
        /*0478*/ 	.short	0x010b
        /*047a*/ 	.byte	0x0d
	.zero		1


	//   ....[62]....
        /*047c*/ 	.word	0x000083a0
        /*0480*/ 	.word	0x000000ff
        /*0484*/ 	.word	0x00000000
        /*0488*/ 	.short	0x0101
        /*048a*/ 	.byte	0x15
	.zero		1


	//   ....[63]....
        /*048c*/ 	.word	0x000083d0
        /*0490*/ 	.word	0x000000ff
        /*0494*/ 	.word	0x00000078
        /*0498*/ 	.short	0x010a
        /*049a*/ 	.byte	0x0d
	.zero		1


	//   ....[64]....
        /*049c*/ 	.word	0x000084d0
        /*04a0*/ 	.word	0x000000ff
        /*04a4*/ 	.word	0x00000058
        /*04a8*/ 	.short	0x010b
        /*04aa*/ 	.byte	0x0d
	.zero		1


	//   ....[65]....
        /*04ac*/ 	.word	0x00008520
        /*04b0*/ 	.word	0x000000ff
        /*04b4*/ 	.word	0x00000000
        /*04b8*/ 	.short	0x0101
        /*04ba*/ 	.byte	0x1d
	.zero		1


	//   ....[66]....
        /*04bc*/ 	.word	0x00008be0
        /*04c0*/ 	.word	0x00000000
        /*04c4*/ 	.word	0x00000060
        /*04c8*/ 	.short	0x010a
        /*04ca*/ 	.byte	0x3f
	.zero		1


	//   ....[67]....
        /*04cc*/ 	.word	0x00008c20
        /*04d0*/ 	.word	0x00000000
        /*04d4*/ 	.word	0x00000068
        /*04d8*/ 	.short	0x010a
        /*04da*/ 	.byte	0x3f
	.zero		1


	//   ....[68]....
        /*04dc*/ 	.word	0x00008c60
        /*04e0*/ 	.word	0x00000000
        /*04e4*/ 	.word	0x00000070
        /*04e8*/ 	.short	0x010a
        /*04ea*/ 	.byte	0x3f
	.zero		1


	//   ....[69]....
        /*04ec*/ 	.word	0x00008cc0
        /*04f0*/ 	.word	0x00000000
        /*04f4*/ 	.word	0x00000078
        /*04f8*/ 	.short	0x010a
        /*04fa*/ 	.byte	0x3f
	.zero		1


	//   ....[70]....
        /*04fc*/ 	.word	0x00009020
        /*0500*/ 	.word	0x0000000e
        /*0504*/ 	.word	0x00000020
        /*0508*/ 	.short	0x010a
        /*050a*/ 	.byte	0x3f
	.zero		1


	//   ....[71]....
        /*050c*/ 	.word	0x000093d0
        /*0510*/ 	.word	0x00000004
        /*0514*/ 	.word	0x00000088
        /*0518*/ 	.short	0x0101
        /*051a*/ 	.byte	0x3f
	.zero		1


	//   ....[72]....
        /*051c*/ 	.word	0x00009ae0
        /*0520*/ 	.word	0x00000005
        /*0524*/ 	.word	0x00000000
        /*0528*/ 	.short	0x010a
        /*052a*/ 	.byte	0x3f
	.zero		1


	//   ....[73]....
        /*052c*/ 	.word	0x00009b60
        /*0530*/ 	.word	0x00000007
        /*0534*/ 	.word	0x00000000
        /*0538*/ 	.short	0x010a
        /*053a*/ 	.byte	0x3f
	.zero		1


	//   ....[74]....
        /*053c*/ 	.word	0x00009bf0
        /*0540*/ 	.word	0x00000006
        /*0544*/ 	.word	0x00000000
        /*0548*/ 	.short	0x010a
        /*054a*/ 	.byte	0x3f
	.zero		1


	//   ....[75]....
        /*054c*/ 	.word	0x00009c80
        /*0550*/ 	.word	0x00000003
        /*0554*/ 	.word	0x00000000
        /*0558*/ 	.short	0x010a
        /*055a*/ 	.byte	0x3f
	.zero		1


	//   ....[76]....
        /*055c*/ 	.word	0x00009ce0
        /*0560*/ 	.word	0x00000003
        /*0564*/ 	.word	0x00000000
        /*0568*/ 	.short	0x010a
        /*056a*/ 	.byte	0x3f
	.zero		1


	//   ....[77]....
        /*056c*/ 	.word	0x00009d40
        /*0570*/ 	.word	0x00000005
        /*0574*/ 	.word	0x00000000
        /*0578*/ 	.short	0x010a
        /*057a*/ 	.byte	0x3f
	.zero		1


	//   ....[78]....
        /*057c*/ 	.word	0x00009da0
        /*0580*/ 	.word	0x00000004
        /*0584*/ 	.word	0x00000040
        /*0588*/ 	.short	0x010a
        /*058a*/ 	.byte	0x3f
	.zero		1


	//   ....[79]....
        /*058c*/ 	.word	0x00009df0
        /*0590*/ 	.word	0x0000000e
        /*0594*/ 	.word	0x00000040
        /*0598*/ 	.short	0x010a
        /*059a*/ 	.byte	0x3f
	.zero		1


	//   ....[80]....
        /*059c*/ 	.word	0x00009e40
        /*05a0*/ 	.word	0x0000000c
        /*05a4*/ 	.word	0x00000040
        /*05a8*/ 	.short	0x010a
        /*05aa*/ 	.byte	0x3f
	.zero		1


	//   ....[81]....
        /*05ac*/ 	.word	0x00009e90
        /*05b0*/ 	.word	0x0000000d
        /*05b4*/ 	.word	0x00000040
        /*05b8*/ 	.short	0x010a
        /*05ba*/ 	.byte	0x3f
	.zero		1


	//   ....[82]....
        /*05bc*/ 	.word	0x00009ee0
        /*05c0*/ 	.word	0x0000000c
        /*05c4*/ 	.word	0x00000040
        /*05c8*/ 	.short	0x010a
        /*05ca*/ 	.byte	0x3f
	.zero		1


	//   ....[83]....
        /*05cc*/ 	.word	0x00009f30
        /*05d0*/ 	.word	0x0000000c
        /*05d4*/ 	.word	0x00000040
        /*05d8*/ 	.short	0x010a
        /*05da*/ 	.byte	0x3f
	.zero		1


	//   ....[84]....
        /*05dc*/ 	.word	0x00009f80
        /*05e0*/ 	.word	0x0000000c
        /*05e4*/ 	.word	0x00000040
        /*05e8*/ 	.short	0x010a
        /*05ea*/ 	.byte	0x3f
	.zero		1


	//   ....[85]....
        /*05ec*/ 	.word	0x00009fd0
        /*05f0*/ 	.word	0x0000000e
        /*05f4*/ 	.word	0x00000040
        /*05f8*/ 	.short	0x010a
        /*05fa*/ 	.byte	0x3f
	.zero		1


	//   ....[86]....
        /*05fc*/ 	.word	0x0000a030
        /*0600*/ 	.word	0x00000003
        /*0604*/ 	.word	0x00000088
        /*0608*/ 	.short	0x010a
        /*060a*/ 	.byte	0x3f
	.zero		1


	//   ....[87]....
        /*060c*/ 	.word	0x0000a090
        /*0610*/ 	.word	0x00000005
        /*0614*/ 	.word	0x00000060
        /*0618*/ 	.short	0x010a
        /*061a*/ 	.byte	0x3f
	.zero		1


	//   ....[88]....
        /*061c*/ 	.word	0x0000a0f0
        /*0620*/ 	.word	0x00000005
        /*0624*/ 	.word	0x00000068
        /*0628*/ 	.short	0x010a
        /*062a*/ 	.byte	0x3f
	.zero		1


	//   ....[89]....
        /*062c*/ 	.word	0x0000a150
        /*0630*/ 	.word	0x00000005
        /*0634*/ 	.word	0x00000070
        /*0638*/ 	.short	0x010a
        /*063a*/ 	.byte	0x3f
	.zero		1


	//   ....[90]....
        /*063c*/ 	.word	0x0000a1b0
        /*0640*/ 	.word	0x00000005
        /*0644*/ 	.word	0x00000078
        /*0648*/ 	.short	0x010a
        /*064a*/ 	.byte	0x3f
	.zero		1


	//   ....[91]....
        /*064c*/ 	.word	0x0000a210
        /*0650*/ 	.word	0x00000005
        /*0654*/ 	.word	0x00000060
        /*0658*/ 	.short	0x010a
        /*065a*/ 	.byte	0x3f
	.zero		1


	//   ....[92]....
        /*065c*/ 	.word	0x0000a270
        /*0660*/ 	.word	0x00000005
        /*0664*/ 	.word	0x00000068
        /*0668*/ 	.short	0x010a
        /*066a*/ 	.byte	0x3f
	.zero		1


	//   ....[93]....
        /*066c*/ 	.word	0x0000a2d0
        /*0670*/ 	.word	0x00000005
        /*0674*/ 	.word	0x00000070
        /*0678*/ 	.short	0x010a
        /*067a*/ 	.byte	0x3f
	.zero		1


	//   ....[94]....
        /*067c*/ 	.word	0x0000a330
        /*0680*/ 	.word	0x00000005
        /*0684*/ 	.word	0x00000078
        /*0688*/ 	.short	0x010a
        /*068a*/ 	.byte	0x3f
	.zero		1


	//   ....[95]....
        /*068c*/ 	.word	0x0000a380
        /*0690*/ 	.word	0x00000000
        /*0694*/ 	.word	0x00000060
        /*0698*/ 	.short	0x010a
        /*069a*/ 	.byte	0x3f
	.zero		1


	//   ....[96]....
        /*069c*/ 	.word	0x0000a3d0
        /*06a0*/ 	.word	0x00000000
        /*06a4*/ 	.word	0x00000068
        /*06a8*/ 	.short	0x010a
        /*06aa*/ 	.byte	0x3f
	.zero		1


	//   ....[97]....
        /*06ac*/ 	.word	0x0000a420
        /*06b0*/ 	.word	0x00000000
        /*06b4*/ 	.word	0x00000070
        /*06b8*/ 	.short	0x010a
        /*06ba*/ 	.byte	0x3f
	.zero		1


	//   ....[98]....
        /*06bc*/ 	.word	0x0000a4f0
        /*06c0*/ 	.word	0x0000000e
        /*06c4*/ 	.word	0x00000020
        /*06c8*/ 	.short	0x010a
        /*06ca*/ 	.byte	0x3f
	.zero		1


	//   ....[99]....
        /*06cc*/ 	.word	0x0000a5c0
        /*06d0*/ 	.word	0x00000005
        /*06d4*/ 	.word	0x00000000
        /*06d8*/ 	.short	0x010a
        /*06da*/ 	.byte	0x3f
	.zero		1


	//   ....[100]....
        /*06dc*/ 	.word	0x0000a610
        /*06e0*/ 	.word	0x00000007
        /*06e4*/ 	.word	0x00000000
        /*06e8*/ 	.short	0x010a
        /*06ea*/ 	.byte	0x3f
	.zero		1


	//   ....[101]....
        /*06ec*/ 	.word	0x0000a660
        /*06f0*/ 	.word	0x00000006
        /*06f4*/ 	.word	0x00000000
        /*06f8*/ 	.short	0x010a
        /*06fa*/ 	.byte	0x3f
	.zero		1


	//----- nvinfo : EIATTR_NUM_MBARRIERS
	.align		4
.L_38:
        /*06fc*/ 	.byte	0x03, 0x38
        /*06fe*/ 	.short	0x0012


	//----- nvinfo : EIATTR_EXIT_INSTR_OFFSETS
	.align		4
        /*0700*/ 	.byte	0x04, 0x1c
        /*0702*/ 	.short	(.L_40 - .L_39)


	//   ....[0]....
.L_39:
        /*0704*/ 	.word	0x00009cd0


	//----- nvinfo : EIATTR_MAX_THREADS
	.align		4
.L_40:
        /*0708*/ 	.byte	0x04, 0x05
        /*070a*/ 	.short	(.L_42 - .L_41)
.L_41:
        /*070c*/ 	.word	0x00000180
        /*0710*/ 	.word	0x00000001
        /*0714*/ 	.word	0x00000001


	//----- nvinfo : EIATTR_CRS_STACK_SIZE
	.align		4
.L_42:
        /*0718*/ 	.byte	0x04, 0x1e
        /*071a*/ 	.short	(.L_44 - .L_43)
.L_43:
        /*071c*/ 	.word	0x00000000


	//----- nvinfo : EIATTR_CBANK_PARAM_SIZE
	.align		4
.L_44:
        /*0720*/ 	.byte	0x03, 0x19
        /*0722*/ 	.short	0x0770


	//----- nvinfo : EIATTR_PARAM_CBANK
	.align		4
        /*0724*/ 	.byte	0x04, 0x0a
        /*0726*/ 	.short	(.L_46 - .L_45)
	.align		4
.L_45:
        /*0728*/ 	.word	index@(.nv.constant0._ZN7cutlass13device_kernelINS_4gemm6kernel13GemmUniversalIN4cute5tupleIJiiiiEEENS1_10collective13CollectiveMmaINS1_34MainloopSm90TmaGmmaWarpSpecializedILi4ENS5_IJNS4_1CILi2EEENSA_ILi1EEESC_EEENS1_35KernelTmaWarpSpecializedCooperativeEEENS5_IJNSA_ILi256EEENSA_ILi128EEENSA_ILi64EEEEEENS_6half_tENS5_IJlSC_lEEESK_SL_NS4_8TiledMMAINS4_8MMA_AtomIJNS4_4SM904GMMA26MMA_64x128x16_F32F16F16_SSILNSP_5MajorE0ELSR_0ELNSP_7ScaleInE1ELSS_1EEEEEENS4_6LayoutISD_NS5_IJSC_NSA_ILi0EEESW_EEEEENS5_IJNS4_10UnderscoreESZ_SZ_EEEEENS4_13SM90_TMA_LOADENS4_14ComposedLayoutINS4_7SwizzleILi3ELi4ELi3EEENS4_18smem_ptr_flag_bitsILi16EEENSV_INS5_IJNSA_ILi8EEESI_EEENS5_IJSI_SC_EEEEEEEvNS4_8identityENS4_23SM90_TMA_LOAD_MULTICASTES1C_vS1D_EENS_8epilogue10collective18CollectiveEpilogueINS1G_22Sm90TmaWarpSpecializedILi4ELi2ELi16ELb1ELb0EEEJSJ_NS5_IJSH_NSA_ILi32EEEEEESK_SL_SK_SL_NS1G_6fusion15FusionCallbacksIS1K_NS1N_13LinCombEltActINS1G_6thread4ReLuESK_fSK_fLNS_15FloatRoundStyleE2EEESJ_S1M_JEEES12_NS13_INS14_ILi2ELi4ELi3EEES17_NSV_INS5_IJS18_S1L_EEENS5_IJS1L_SC_EEEEEEENS4_17SM75_U32x4_LDSM_NENS4_14SM90_TMA_STOREES1Z_NS4_17SM90_U32x4_STSM_NENS4_9Copy_AtomIJS22_SK_EEEvEEEvvEEEEvNT_6ParamsE)
        /*072c*/ 	.short	0x0210
        /*072e*/ 	.short	0x0770


	//----- nvinfo : EIATTR_SW_WAR
	.align		4
.L_46:
        /*0730*/ 	.byte	0x04, 0x36
        /*0732*/ 	.short	(.L_48 - .L_47)
.L_47:
        /*0734*/ 	.word	0x00000008
.L_48:


//--------------------- .nv.callgraph             --------------------------
	.section	.nv.callgraph,"",@"SHT_CUDA_CALLGRAPH"
	.align	4
	.sectionentsize	8
	.align		4
        /*0000*/ 	.word	0x00000000
	.align		4
        /*0004*/ 	.word	0xffffffff
	.align		4
        /*0008*/ 	.word	index@(_ZN7cutlass13device_kernelINS_4gemm6kernel13GemmUniversalIN4cute5tupleIJiiiiEEENS1_10collective13CollectiveMmaINS1_34MainloopSm90TmaGmmaWarpSpecializedILi4ENS5_IJNS4_1CILi2EEENSA_ILi1EEESC_EEENS1_35KernelTmaWarpSpecializedCooperativeEEENS5_IJNSA_ILi256EEENSA_ILi128EEENSA_ILi64EEEEEENS_6half_tENS5_IJlSC_lEEESK_SL_NS4_8TiledMMAINS4_8MMA_AtomIJNS4_4SM904GMMA26MMA_64x128x16_F32F16F16_SSILNSP_5MajorE0ELSR_0ELNSP_7ScaleInE1ELSS_1EEEEEENS4_6LayoutISD_NS5_IJSC_NSA_ILi0EEESW_EEEEENS5_IJNS4_10UnderscoreESZ_SZ_EEEEENS4_13SM90_TMA_LOADENS4_14ComposedLayoutINS4_7SwizzleILi3ELi4ELi3EEENS4_18smem_ptr_flag_bitsILi16EEENSV_INS5_IJNSA_ILi8EEESI_EEENS5_IJSI_SC_EEEEEEEvNS4_8identityENS4_23SM90_TMA_LOAD_MULTICASTES1C_vS1D_EENS_8epilogue10collective18CollectiveEpilogueINS1G_22Sm90TmaWarpSpecializedILi4ELi2ELi16ELb1ELb0EEEJSJ_NS5_IJSH_NSA_ILi32EEEEEESK_SL_SK_SL_NS1G_6fusion15FusionCallbacksIS1K_NS1N_13LinCombEltActINS1G_6thread4ReLuESK_fSK_fLNS_15FloatRoundStyleE2EEESJ_S1M_JEEES12_NS13_INS14_ILi2ELi4ELi3EEES17_NSV_INS5_IJS18_S1L_EEENS5_IJS1L_SC_EEEEEEENS4_17SM75_U32x4_LDSM_NENS4_14SM90_TMA_STOREES1Z_NS4_17SM90_U32x4_STSM_NENS4_9Copy_AtomIJS22_SK_EEEvEEEvvEEEEvNT_6ParamsE)
	.align		4
        /*000c*/ 	.word	index@(__assertfail)
	.align		4
        /*0010*/ 	.word	0x00000000
	.align		4
        /*0014*/ 	.word	0xfffffffe
	.align		4
        /*0018*/ 	.word	0x00000000
	.align		4
        /*001c*/ 	.word	0xfffffffd
	.align		4
        /*0020*/ 	.word	0x00000000
	.align		4
        /*0024*/ 	.word	0xfffffffc


//--------------------- .nv.constant4             --------------------------
	.section	.nv.constant4,"a",@progbits
	.align	8
	.align		8
.nv.constant4:
        /*0000*/ 	.dword	__assertfail
	.align		8
        /*0008*/ 	.dword	__unnamed_1
	.align		8
        /*0010*/ 	.dword	__unnamed_2
	.align		8
        /*0018*/ 	.dword	_ZN39_INTERNAL_70dd874b_4_k_cu_24deed98_37214cuda3std3__45__cpo5beginE
	.align		8
        /*0020*/ 	.dword	_ZN39_INTERNAL_70dd874b_4_k_cu_24deed98_37214cuda3std3__45__cpo3endE
	.align		8
        /*0028*/ 	.dword	_ZN39_INTERNAL_70dd874b_4_k_cu_24deed98_37214cuda3std3__45__cpo6cbeginE
	.align		8
        /*0030*/ 	.dword	_ZN39_INTERNAL_70dd874b_4_k_cu_24deed98_37214cuda3std3__45__cpo4cendE
	.align		8
        /*0038*/ 	.dword	_ZN39_INTERNAL_70dd874b_4_k_cu_24deed98_37214cuda3std3__441_GLOBAL__N__70dd874b_4_k_cu_24deed98_37216ignoreE
	.align		8
        /*0040*/ 	.dword	_ZN39_INTERNAL_70dd874b_4_k_cu_24deed98_37214cuda3std3__419piecewise_constructE
	.align		8
        /*0048*/ 	.dword	_ZN39_INTERNAL_70dd874b_4_k_cu_24deed98_37214cuda3std3__48in_placeE
	.align		8
        /*0050*/ 	.dword	_ZN39_INTERNAL_70dd874b_4_k_cu_24deed98_37214cuda3std6ranges3__45__cpo4swapE
	.align		8
        /*0058*/ 	.dword	_ZN39_INTERNAL_70dd874b_4_k_cu_24deed98_37214cuda3std6ranges3__45__cpo9iter_moveE
	.align		8
        /*0060*/ 	.dword	_ZN39_INTERNAL_70dd874b_4_k_cu_24deed98_37214cute7productE
	.align		8
        /*0068*/ 	.dword	_ZN39_INTERNAL_70dd874b_4_k_cu_24deed98_37214cute1_E
	.align		8
        /*0070*/ 	.dword	$str$22
	.align		8
        /*0078*/ 	.dword	$str$23
	.align		8
        /*0080*/ 	.dword	$str$26
	.align		8
        /*0088*/ 	.dword	$str$27


//--------------------- .text._ZN7cutlass13device_kernelINS_4gemm6kernel13GemmUniversalIN4cute5tupleIJiiiiEEENS1_10collective13CollectiveMmaINS1_34MainloopSm90TmaGmmaWarpSpecializedILi4ENS5_IJNS4_1CILi2EEENSA_ILi1EEESC_EEENS1_35KernelTmaWarpSpecializedCooperativeEEENS5_IJNSA_ILi256EEENSA_ILi128EEENSA_ILi64EEEEEENS_6half_tENS5_IJlSC_lEEESK_SL_NS4_8TiledMMAINS4_8MMA_AtomIJNS4_4SM904GMMA26MMA_64x128x16_F32F16F16_SSILNSP_5MajorE0ELSR_0ELNSP_7ScaleInE1ELSS_1EEEEEENS4_6LayoutISD_NS5_IJSC_NSA_ILi0EEESW_EEEEENS5_IJNS4_10UnderscoreESZ_SZ_EEEEENS4_13SM90_TMA_LOADENS4_14ComposedLayoutINS4_7SwizzleILi3ELi4ELi3EEENS4_18smem_ptr_flag_bitsILi16EEENSV_INS5_IJNSA_ILi8EEESI_EEENS5_IJSI_SC_EEEEEEEvNS4_8identityENS4_23SM90_TMA_LOAD_MULTICASTES1C_vS1D_EENS_8epilogue10collective18CollectiveEpilogueINS1G_22Sm90TmaWarpSpecializedILi4ELi2ELi16ELb1ELb0EEEJSJ_NS5_IJSH_NSA_ILi32EEEEEESK_SL_SK_SL_NS1G_6fusion15FusionCallbacksIS1K_NS1N_13LinCombEltActINS1G_6thread4ReLuESK_fSK_fLNS_15FloatRoundStyleE2EEESJ_S1M_JEEES12_NS13_INS14_ILi2ELi4ELi3EEES17_NSV_INS5_IJS18_S1L_EEENS5_IJS1L_SC_EEEEEEENS4_17SM75_U32x4_LDSM_NENS4_14SM90_TMA_STOREES1Z_NS4_17SM90_U32x4_STSM_NENS4_9Copy_AtomIJS22_SK_EEEvEEEvvEEEEvNT_6ParamsE --------------------------
	.section	.text._ZN7cutlass13device_kernelINS_4gemm6kernel13GemmUniversalIN4cute5tupleIJiiiiEEENS1_10collective13CollectiveMmaINS1_34MainloopSm90TmaGmmaWarpSpecializedILi4ENS5_IJNS4_1CILi2EEENSA_ILi1EEESC_EEENS1_35KernelTmaWarpSpecializedCooperativeEEENS5_IJNSA_ILi256EEENSA_ILi128EEENSA_ILi64EEEEEENS_6half_tENS5_IJlSC_lEEESK_SL_NS4_8TiledMMAINS4_8MMA_AtomIJNS4_4SM904GMMA26MMA_64x128x16_F32F16F16_SSILNSP_5MajorE0ELSR_0ELNSP_7ScaleInE1ELSS_1EEEEEENS4_6LayoutISD_NS5_IJSC_NSA_ILi0EEESW_EEEEENS5_IJNS4_10UnderscoreESZ_SZ_EEEEENS4_13SM90_TMA_LOADENS4_14ComposedLayoutINS4_7SwizzleILi3ELi4ELi3EEENS4_18smem_ptr_flag_bitsILi16EEENSV_INS5_IJNSA_ILi8EEESI_EEENS5_IJSI_SC_EEEEEEEvNS4_8identityENS4_23SM90_TMA_LOAD_MULTICASTES1C_vS1D_EENS_8epilogue10collective18CollectiveEpilogueINS1G_22Sm90TmaWarpSpecializedILi4ELi2ELi16ELb1ELb0EEEJSJ_NS5_IJSH_NSA_ILi32EEEEEESK_SL_SK_SL_NS1G_6fusion15FusionCallbacksIS1K_NS1N_13LinCombEltActINS1G_6thread4ReLuESK_fSK_fLNS_15FloatRoundStyleE2EEESJ_S1M_JEEES12_NS13_INS14_ILi2ELi4ELi3EEES17_NSV_INS5_IJS18_S1L_EEENS5_IJS1L_SC_EEEEEEENS4_17SM75_U32x4_LDSM_NENS4_14SM90_TMA_STOREES1Z_NS4_17SM90_U32x4_STSM_NENS4_9Copy_AtomIJS22_SK_EEEvEEEvvEEEEvNT_6ParamsE,"ax",@progbits
	.align	128
.text._ZN7cutlass13device_kernelINS_4gemm6kernel13GemmUniversalIN4cute5tupleIJiiiiEEENS1_10collective13CollectiveMmaINS1_34MainloopSm90TmaGmmaWarpSpecializedILi4ENS5_IJNS4_1CILi2EEENSA_ILi1EEESC_EEENS1_35KernelTmaWarpSpecializedCooperativeEEENS5_IJNSA_ILi256EEENSA_ILi128EEENSA_ILi64EEEEEENS_6half_tENS5_IJlSC_lEEESK_SL_NS4_8TiledMMAINS4_8MMA_AtomIJNS4_4SM904GMMA26MMA_64x128x16_F32F16F16_SSILNSP_5MajorE0ELSR_0ELNSP_7ScaleInE1ELSS_1EEEEEENS4_6LayoutISD_NS5_IJSC_NSA_ILi0EEESW_EEEEENS5_IJNS4_10UnderscoreESZ_SZ_EEEEENS4_13SM90_TMA_LOADENS4_14ComposedLayoutINS4_7SwizzleILi3ELi4ELi3EEENS4_18smem_ptr_flag_bitsILi16EEENSV_INS5_IJNSA_ILi8EEESI_EEENS5_IJSI_SC_EEEEEEEvNS4_8identityENS4_23SM90_TMA_LOAD_MULTICASTES1C_vS1D_EENS_8epilogue10collective18CollectiveEpilogueINS1G_22Sm90TmaWarpSpecializedILi4ELi2ELi16ELb1ELb0EEEJSJ_NS5_IJSH_NSA_ILi32EEEEEESK_SL_SK_SL_NS1G_6fusion15FusionCallbacksIS1K_NS1N_13LinCombEltActINS1G_6thread4ReLuESK_fSK_fLNS_15FloatRoundStyleE2EEESJ_S1M_JEEES12_NS13_INS14_ILi2ELi4ELi3EEES17_NSV_INS5_IJS18_S1L_EEENS5_IJS1L_SC_EEEEEEENS4_17SM75_U32x4_LDSM_NENS4_14SM90_TMA_STOREES1Z_NS4_17SM90_U32x4_STSM_NENS4_9Copy_AtomIJS22_SK_EEEvEEEvvEEEEvNT_6ParamsE:
        .type           _ZN7cutlass13device_kernelINS_4gemm6kernel13GemmUniversalIN4cute5tupleIJiiiiEEENS1_10collective13CollectiveMmaINS1_34MainloopSm90TmaGmmaWarpSpecializedILi4ENS5_IJNS4_1CILi2EEENSA_ILi1EEESC_EEENS1_35KernelTmaWarpSpecializedCooperativeEEENS5_IJNSA_ILi256EEENSA_ILi128EEENSA_ILi64EEEEEENS_6half_tENS5_IJlSC_lEEESK_SL_NS4_8TiledMMAINS4_8MMA_AtomIJNS4_4SM904GMMA26MMA_64x128x16_F32F16F16_SSILNSP_5MajorE0ELSR_0ELNSP_7ScaleInE1ELSS_1EEEEEENS4_6LayoutISD_NS5_IJSC_NSA_ILi0EEESW_EEEEENS5_IJNS4_10UnderscoreESZ_SZ_EEEEENS4_13SM90_TMA_LOADENS4_14ComposedLayoutINS4_7SwizzleILi3ELi4ELi3EEENS4_18smem_ptr_flag_bitsILi16EEENSV_INS5_IJNSA_ILi8EEESI_EEENS5_IJSI_SC_EEEEEEEvNS4_8identityENS4_23SM90_TMA_LOAD_MULTICASTES1C_vS1D_EENS_8epilogue10collective18CollectiveEpilogueINS1G_22Sm90TmaWarpSpecializedILi4ELi2ELi16ELb1ELb0EEEJSJ_NS5_IJSH_NSA_ILi32EEEEEESK_SL_SK_SL_NS1G_6fusion15FusionCallbacksIS1K_NS1N_13LinCombEltActINS1G_6thread4ReLuESK_fSK_fLNS_15FloatRoundStyleE2EEESJ_S1M_JEEES12_NS13_INS14_ILi2ELi4ELi3EEES17_NSV_INS5_IJS18_S1L_EEENS5_IJS1L_SC_EEEEEEENS4_17SM75_U32x4_LDSM_NENS4_14SM90_TMA_STOREES1Z_NS4_17SM90_U32x4_STSM_NENS4_9Copy_AtomIJS22_SK_EEEvEEEvvEEEEvNT_6ParamsE,@function
        .size           _ZN7cutlass13device_kernelINS_4gemm6kernel13GemmUniversalIN4cute5tupleIJiiiiEEENS1_10collective13CollectiveMmaINS1_34MainloopSm90TmaGmmaWarpSpecializedILi4ENS5_IJNS4_1CILi2EEENSA_ILi1EEESC_EEENS1_35KernelTmaWarpSpecializedCooperativeEEENS5_IJNSA_ILi256EEENSA_ILi128EEENSA_ILi64EEEEEENS_6half_tENS5_IJlSC_lEEESK_SL_NS4_8TiledMMAINS4_8MMA_AtomIJNS4_4SM904GMMA26MMA_64x128x16_F32F16F16_SSILNSP_5MajorE0ELSR_0ELNSP_7ScaleInE1ELSS_1EEEEEENS4_6LayoutISD_NS5_IJSC_NSA_ILi0EEESW_EEEEENS5_IJNS4_10UnderscoreESZ_SZ_EEEEENS4_13SM90_TMA_LOADENS4_14ComposedLayoutINS4_7SwizzleILi3ELi4ELi3EEENS4_18smem_ptr_flag_bitsILi16EEENSV_INS5_IJNSA_ILi8EEESI_EEENS5_IJSI_SC_EEEEEEEvNS4_8identityENS4_23SM90_TMA_LOAD_MULTICASTES1C_vS1D_EENS_8epilogue10collective18CollectiveEpilogueINS1G_22Sm90TmaWarpSpecializedILi4ELi2ELi16ELb1ELb0EEEJSJ_NS5_IJSH_NSA_ILi32EEEEEESK_SL_SK_SL_NS1G_6fusion15FusionCallbacksIS1K_NS1N_13LinCombEltActINS1G_6thread4ReLuESK_fSK_fLNS_15FloatRoundStyleE2EEESJ_S1M_JEEES12_NS13_INS14_ILi2ELi4ELi3EEES17_NSV_INS5_IJS18_S1L_EEENS5_IJS1L_SC_EEEEEEENS4_17SM75_U32x4_LDSM_NENS4_14SM90_TMA_STOREES1Z_NS4_17SM90_U32x4_STSM_NENS4_9Copy_AtomIJS22_SK_EEEvEEEvvEEEEvNT_6ParamsE,(.L_x_260 - _ZN7cutlass13device_kernelINS_4gemm6kernel13GemmUniversalIN4cute5tupleIJiiiiEEENS1_10collective13CollectiveMmaINS1_34MainloopSm90TmaGmmaWarpSpecializedILi4ENS5_IJNS4_1CILi2EEENSA_ILi1EEESC_EEENS1_35KernelTmaWarpSpecializedCooperativeEEENS5_IJNSA_ILi256EEENSA_ILi128EEENSA_ILi64EEEEEENS_6half_tENS5_IJlSC_lEEESK_SL_NS4_8TiledMMAINS4_8MMA_AtomIJNS4_4SM904GMMA26MMA_64x128x16_F32F16F16_SSILNSP_5MajorE0ELSR_0ELNSP_7ScaleInE1ELSS_1EEEEEENS4_6LayoutISD_NS5_IJSC_NSA_ILi0EEESW_EEEEENS5_IJNS4_10UnderscoreESZ_SZ_EEEEENS4_13SM90_TMA_LOADENS4_14ComposedLayoutINS4_7SwizzleILi3ELi4ELi3EEENS4_18smem_ptr_flag_bitsILi16EEENSV_INS5_IJNSA_ILi8EEESI_EEENS5_IJSI_SC_EEEEEEEvNS4_8identityENS4_23SM90_TMA_LOAD_MULTICASTES1C_vS1D_EENS_8epilogue10collective18CollectiveEpilogueINS1G_22Sm90TmaWarpSpecializedILi4ELi2ELi16ELb1ELb0EEEJSJ_NS5_IJSH_NSA_ILi32EEEEEESK_SL_SK_SL_NS1G_6fusion15FusionCallbacksIS1K_NS1N_13LinCombEltActINS1G_6thread4ReLuESK_fSK_fLNS_15FloatRoundStyleE2EEESJ_S1M_JEEES12_NS13_INS14_ILi2ELi4ELi3EEES17_NSV_INS5_IJS18_S1L_EEENS5_IJS1L_SC_EEEEEEENS4_17SM75_U32x4_LDSM_NENS4_14SM90_TMA_STOREES1Z_NS4_17SM90_U32x4_STSM_NENS4_9Copy_AtomIJS22_SK_EEEvEEEvvEEEEvNT_6ParamsE)
        .other          _ZN7cutlass13device_kernelINS_4gemm6kernel13GemmUniversalIN4cute5tupleIJiiiiEEENS1_10collective13CollectiveMmaINS1_34MainloopSm90TmaGmmaWarpSpecializedILi4ENS5_IJNS4_1CILi2EEENSA_ILi1EEESC_EEENS1_35KernelTmaWarpSpecializedCooperativeEEENS5_IJNSA_ILi256EEENSA_ILi128EEENSA_ILi64EEEEEENS_6half_tENS5_IJlSC_lEEESK_SL_NS4_8TiledMMAINS4_8MMA_AtomIJNS4_4SM904GMMA26MMA_64x128x16_F32F16F16_SSILNSP_5MajorE0ELSR_0ELNSP_7ScaleInE1ELSS_1EEEEEENS4_6LayoutISD_NS5_IJSC_NSA_ILi0EEESW_EEEEENS5_IJNS4_10UnderscoreESZ_SZ_EEEEENS4_13SM90_TMA_LOADENS4_14ComposedLayoutINS4_7SwizzleILi3ELi4ELi3EEENS4_18smem_ptr_flag_bitsILi16EEENSV_INS5_IJNSA_ILi8EEESI_EEENS5_IJSI_SC_EEEEEEEvNS4_8identityENS4_23SM90_TMA_LOAD_MULTICASTES1C_vS1D_EENS_8epilogue10collective18CollectiveEpilogueINS1G_22Sm90TmaWarpSpecializedILi4ELi2ELi16ELb1ELb0EEEJSJ_NS5_IJSH_NSA_ILi32EEEEEESK_SL_SK_SL_NS1G_6fusion15FusionCallbacksIS1K_NS1N_13LinCombEltActINS1G_6thread4ReLuESK_fSK_fLNS_15FloatRoundStyleE2EEESJ_S1M_JEEES12_NS13_INS14_ILi2ELi4ELi3EEES17_NSV_INS5_IJS18_S1L_EEENS5_IJS1L_SC_EEEEEEENS4_17SM75_U32x4_LDSM_NENS4_14SM90_TMA_STOREES1Z_NS4_17SM90_U32x4_STSM_NENS4_9Copy_AtomIJS22_SK_EEEvEEEvvEEEEvNT_6ParamsE,@"STO_CUDA_ENTRY STV_DEFAULT"
_ZN7cutlass13device_kernelINS_4gemm6kernel13GemmUniversalIN4cute5tupleIJiiiiEEENS1_10collective13CollectiveMmaINS1_34MainloopSm90TmaGmmaWarpSpecializedILi4ENS5_IJNS4_1CILi2EEENSA_ILi1EEESC_EEENS1_35KernelTmaWarpSpecializedCooperativeEEENS5_IJNSA_ILi256EEENSA_ILi128EEENSA_ILi64EEEEEENS_6half_tENS5_IJlSC_lEEESK_SL_NS4_8TiledMMAINS4_8MMA_AtomIJNS4_4SM904GMMA26MMA_64x128x16_F32F16F16_SSILNSP_5MajorE0ELSR_0ELNSP_7ScaleInE1ELSS_1EEEEEENS4_6LayoutISD_NS5_IJSC_NSA_ILi0EEESW_EEEEENS5_IJNS4_10UnderscoreESZ_SZ_EEEEENS4_13SM90_TMA_LOADENS4_14ComposedLayoutINS4_7SwizzleILi3ELi4ELi3EEENS4_18smem_ptr_flag_bitsILi16EEENSV_INS5_IJNSA_ILi8EEESI_EEENS5_IJSI_SC_EEEEEEEvNS4_8identityENS4_23SM90_TMA_LOAD_MULTICASTES1C_vS1D_EENS_8epilogue10collective18CollectiveEpilogueINS1G_22Sm90TmaWarpSpecializedILi4ELi2ELi16ELb1ELb0EEEJSJ_NS5_IJSH_NSA_ILi32EEEEEESK_SL_SK_SL_NS1G_6fusion15FusionCallbacksIS1K_NS1N_13LinCombEltActINS1G_6thread4ReLuESK_fSK_fLNS_15FloatRoundStyleE2EEESJ_S1M_JEEES12_NS13_INS14_ILi2ELi4ELi3EEES17_NSV_INS5_IJS18_S1L_EEENS5_IJS1L_SC_EEEEEEENS4_17SM75_U32x4_LDSM_NENS4_14SM90_TMA_STOREES1Z_NS4_17SM90_U32x4_STSM_NENS4_9Copy_AtomIJS22_SK_EEEvEEEvvEEEEvNT_6ParamsE:
[----:B------:R-:W1:Y:S01]  /*0000*/  LDC R1, c[0x0][0x28] ;  /* 0x00000a00ff017b82 */ /* 0x000e620000000800 */
[----:B------:R-:W2:Y:S07]  /*0010*/  S2R R18, SR_TID.X ;  /* 0x0000000000127919 */ /* 0x000eae0000002100 */
[----:B------:R-:W3:Y:S01]  /*0020*/  LDC.64 R4, c[0x0][0x588] ;  /* 0x00016200ff047b82 */ /* 0x000ee20000000a00 */
[----:B------:R-:W-:Y:S01]  /*0030*/  ELECT P0, URZ, PT ;  /* 0x00000000003f782f */ /* 0x000fe20003800000 */
[----:B------:R-:W-:Y:S01]  /*0040*/  BSSY B0, `(.L_x_0) ;  /* 0x0000016000007945 */ /* 0x000fe20003800000 */
[----:B--2---:R-:W-:-:S02]  /*0050*/  SHF.R.U32.HI R8, RZ, 0x5, R18 ;  /* 0x00000005ff087819 */ /* 0x004fc40000011612 */
[----:B------:R-:W-:-:S03]  /*0060*/  SHF.R.U32.HI R2, RZ, 0x7, R18 ;  /* 0x00000007ff027819 */ /* 0x000fc60000011612 */
[----:B------:R-:W2:Y:S04]  /*0070*/  SHFL.IDX PT, R0, R8, RZ, 0x1f ;  /* 0x00001fff08007589 */ /* 0x000ea800000e0000 */
[----:B------:R4:W1:Y:S01]  /*0080*/  SHFL.IDX PT, R7, R2, RZ, 0x1f ;  /* 0x00001fff02077589 */ /* 0x00086200000e0000 */
[----:B--2---:R-:W-:Y:S02]  /*0090*/  ISETP.NE.OR P0, PT, R0, RZ, !P0 ;  /* 0x000000ff0000720c */ /* 0x004fe40004705670 */
[----:B------:R-:W-:-:S11]  /*00a0*/  SHF.R.S32.HI R3, RZ, 0x1f, R0 ;  /* 0x0000001fff037819 */ /* 0x000fd60000011400 */
[----:B-1-34-:R-:W-:Y:S05]  /*00b0*/  @P0 BRA `(.L_x_1) ;  /* 0x0000000000380947 */ /* 0x01afea0003800000 */
[----:B------:R-:W-:Y:S02]  /*00c0*/  ULDC.64 UR4, c[0x0][0x198] ;  /* 0x0000660000047ab9 */ /* 0x000fe40000000a00 */
[----:B------:R-:W-:Y:S02]  /*00d0*/  UIADD3 UR6, UP0, UR4, 0xf0, URZ ;  /* 0x000000f004067890 */ /* 0x000fe4000ff1e03f */
[----:B------:R-:W-:Y:S02]  /*00e0*/  UIADD3 UR8, UP1, UR4, 0x1f0, URZ ;  /* 0x000001f004087890 */ /* 0x000fe4000ff3e03f */
[----:B------:R-:W-:Y:S02]  /*00f0*/  UIADD3 UR10, UP2, UR4, 0x3f0, URZ ;  /* 0x000003f0040a7890 */ /* 0x000fe4000ff5e03f */
[----:B------:R-:W-:Y:S02]  /*0100*/  UIADD3 UR4, UP3, UR4, 0x4f0, URZ ;  /* 0x000004f004047890 */ /* 0x000fe4000ff7e03f */
[----:B------:R-:W-:-:S02]  /*0110*/  UIADD3.X UR7, URZ, UR5, URZ, UP0, !UPT ;  /* 0x000000053f077290 */ /* 0x000fc400087fe43f */
[----:B------:R-:W-:Y:S02]  /*0120*/  UIADD3.X UR9, URZ, UR5, URZ, UP1, !UPT ;  /* 0x000000053f097290 */ /* 0x000fe40008ffe43f */
[----:B------:R-:W-:Y:S02]  /*0130*/  UIADD3.X UR11, URZ, UR5, URZ, UP2, !UPT ;  /* 0x000000053f0b7290 */ /* 0x000fe400097fe43f */
[----:B------:R-:W-:-:S03]  /*0140*/  UIADD3.X UR5, URZ, UR5, URZ, UP3, !UPT ;  /* 0x000000053f057290 */ /* 0x000fc60009ffe43f */
[----:B------:R1:W-:Y:S02]  /*0150*/  UTMACCTL.PF [UR6] ;  /* 0x00000000060079b9 */ /* 0x0003e40008040000 */
[----:B------:R1:W-:Y:S02]  /*0160*/  UTMACCTL.PF [UR8] ;  /* 0x00000000080079b9 */ /* 0x0003e40008040000 */
[----:B------:R1:W-:Y:S02]  /*0170*/  UTMACCTL.PF [UR10] ;  /* 0x000000000a0079b9 */ /* 0x0003e40008040000 */
[----:B------:R1:W-:Y:S02]  /*0180*/  UTMACCTL.PF [UR4] ;  /* 0x00000000040079b9 */ /* 0x0003e40008040000 */
[----:B-1----:R-:W-:Y:S01]  /*0190*/  NOP ;  /* 0x0000000000007918 */ /* 0x002fe20000000000 */
.L_x_1:
[----:B------:R-:W-:Y:S05]  /*01a0*/  BSYNC B0 ;  /* 0x0000000000007941 */ /* 0x000fea0003800000 */
.L_x_0:
[----:B------:R-:W-:Y:S01]  /*01b0*/  ULDC.64 UR4, c[0x0][0x590] ;  /* 0x0001640000047ab9 */ /* 0x000fe20000000a00 */
[----:B------:R-:W-:Y:S01]  /*01c0*/  LEA.HI R3, R3, R0, RZ, 0x2 ;  /* 0x0000000003037211 */ /* 0x000fe200078f10ff */
[----:B------:R-:W-:Y:S01]  /*01d0*/  ULDC.64 UR42, c[0x0][0x208] ;  /* 0x00008200002a7ab9 */ /* 0x000fe20000000a00 */
[----:B------:R-:W-:Y:S01]  /*01e0*/  ISETP.NE.U32.AND P2, PT, RZ, UR4, PT ;  /* 0x00000004ff007c0c */ /* 0x000fe2000bf45070 */
[----:B------:R-:W-:Y:S01]  /*01f0*/  IMAD.MOV.U32 R2, RZ, RZ, R4 ;  /* 0x000000ffff027224 */ /* 0x000fe200078e0004 */
[----:B------:R-:W-:Y:S02]  /*0200*/  LOP3.LUT R3, R3, 0xfffffffc, RZ, 0xc0, !PT ;  /* 0xfffffffc03037812 */ /* 0x000fe400078ec0ff */
[----:B------:R-:W-:Y:S02]  /*0210*/  ISETP.NE.AND.EX P3, PT, RZ, UR5, PT, P2 ;  /* 0x00000005ff007c0c */ /* 0x000fe4000bf65320 */
[----:B------:R-:W-:Y:S01]  /*0220*/  PRMT R6, RZ, 0x7610, R6 ;  /* 0x00007610ff067816 */ /* 0x000fe20000000006 */
[----:B------:R-:W-:Y:S01]  /*0230*/  IMAD.IADD R0, R0, 0x1, -R3 ;  /* 0x0000000100007824 */ /* 0x000fe200078e0a03 */
[----:B------:R-:W-:-:S09]  /*0240*/  MOV R3, R5 ;  /* 0x0000000500037202 */ /* 0x000fd20000000f00 */
[----:B------:R-:W-:Y:S05]  /*0250*/  @P3 BRA `(.L_x_2) ;  /* 0x0000000000303947 */ /* 0x000fea0003800000 */
[----:B------:R-:W-:Y:S02]  /*0260*/  ULDC.64 UR6, c[0x0][0x588] ;  /* 0x0001620000067ab9 */ /* 0x000fe40000000a00 */
[----:B------:R-:W-:-:S04]  /*0270*/  ISETP.NE.U32.AND P0, PT, RZ, UR6, PT ;  /* 0x00000006ff007c0c */ /* 0x000fc8000bf05070 */
[----:B------:R-:W-:-:S13]  /*0280*/  ISETP.NE.AND.EX P0, PT, RZ, UR7, PT, P0 ;  /* 0x00000007ff007c0c */ /* 0x000fda000bf05300 */
[----:B------:R-:W-:Y:S05]  /*0290*/  @!P0 BRA `(.L_x_3) ;  /* 0x0000000000108947 */ /* 0x000fea0003800000 */
[----:B------:R-:W2:Y:S02]  /*02a0*/  LDG.E R6, desc[UR42][R2.64] ;  /* 0x0000002a02067981 */ /* 0x000ea4000c1e1900 */
[----:B--2---:R-:W-:Y:S01]  /*02b0*/  FSETP.NEU.AND P1, PT, R6, RZ, PT ;  /* 0x000000ff0600720b */ /* 0x004fe20003f2d000 */
[----:B------:R-:W-:Y:S01]  /*02c0*/  IMAD.MOV.U32 R6, RZ, RZ, 0x1 ;  /* 0x00000001ff067424 */ /* 0x000fe200078e00ff */
[----:B------:R-:W-:Y:S11]  /*02d0*/  BRA `(.L_x_2) ;  /* 0x0000000000107947 */ /* 0x000ff60003800000 */
.L_x_3:
[----:B------:R-:W-:Y:S01]  /*02e0*/  ULDC UR6, c[0x0][0x580] ;  /* 0x0001600000067ab9 */ /* 0x000fe20000000800 */
[----:B------:R-:W-:Y:S01]  /*02f0*/  IMAD.MOV.U32 R6, RZ, RZ, 0x1 ;  /* 0x00000001ff067424 */ /* 0x000fe200078e00ff */
[----:B------:R-:W-:Y:S02]  /*0300*/  FSETP.NEU.AND P1, PT, RZ, UR6, PT ;  /* 0x00000006ff007c0b */ /* 0x000fe4000bf2d000 */
[----:B------:R-:W-:-:S11]  /*0310*/  CS2R R2, SRZ ;  /* 0x0000000000027805 */ /* 0x000fd6000001ff00 */
.L_x_2:
[----:B------:R-:W-:Y:S02]  /*0320*/  ISETP.NE.U32.AND P4, PT, R2, RZ, PT ;  /* 0x000000ff0200720c */ /* 0x000fe40003f85070 */
[----:B------:R-:W-:Y:S02]  /*0330*/  ISETP.NE.AND.EX P5, PT, RZ, UR5, PT, P2 ;  /* 0x00000005ff007c0c */ /* 0x000fe4000bfa5320 */
[----:B------:R-:W-:Y:S02]  /*0340*/  ISETP.NE.AND.EX P2, PT, R3, RZ, PT, P4 ;  /* 0x000000ff0300720c */ /* 0x000fe40003f45340 */
[----:B------:R-:W-:-:S11]  /*0350*/  PLOP3.LUT P0, PT, PT, PT, PT, 0x8, 0x0 ;  /* 0x000000000000781c */ /* 0x000fd60003f0e170 */
[----:B------:R-:W-:Y:S05]  /*0360*/  @P2 BRA P5, `(.L_x_4) ;  /* 0x0000000000342947 */ /* 0x000fea0002800000 */
[----:B------:R-:W-:-:S04]  /*0370*/  ISETP.NE.U32.AND P0, PT, RZ, UR4, PT ;  /* 0x00000004ff007c0c */ /* 0x000fc8000bf05070 */
[----:B------:R-:W-:-:S13]  /*0380*/  ISETP.NE.AND.EX P0, PT, RZ, UR5, PT, P0 ;  /* 0x00000005ff007c0c */ /* 0x000fda000bf05300 */
[----:B------:R-:W-:Y:S05]  /*0390*/  @!P0 BRA `(.L_x_5) ;  /* 0x0000000000248947 */ /* 0x000fea0003800000 */
[----:B------:R-:W-:Y:S02]  /*03a0*/  PRMT R6, R6, 0x9910, RZ ;  /* 0x0000991006067816 */ /* 0x000fe400000000ff */
[----:B------:R-:W-:Y:S02]  /*03b0*/  ISETP.NE.U32.AND P0, PT, R2, RZ, PT ;  /* 0x000000ff0200720c */ /* 0x000fe40003f05070 */
[----:B------:R-:W-:Y:S02]  /*03c0*/  ISETP.NE.AND P2, PT, R6, RZ, PT ;  /* 0x000000ff0600720c */ /* 0x000fe40003f45270 */
[----:B------:R-:W-:Y:S02]  /*03d0*/  ISETP.NE.AND.EX P0, PT, R3, RZ, PT, P0 ;  /* 0x000000ff0300720c */ /* 0x000fe40003f05300 */
[----:B------:R-:W-:-:S09]  /*03e0*/  SEL R2, RZ, 0xffffffff, P1 ;  /* 0xffffffffff027807 */ /* 0x000fd20000800000 */
[----:B------:R-:W-:-:S04]  /*03f0*/  @!P2 SEL R2, RZ, 0xffffffff, P0 ;  /* 0xffffffffff02a807 */ /* 0x000fc80000000000 */
[----:B------:R-:W-:-:S04]  /*0400*/  LOP3.LUT R2, R2, 0x1, RZ, 0xc0, !PT ;  /* 0x0000000102027812 */ /* 0x000fc800078ec0ff */
[----:B------:R-:W-:Y:S01]  /*0410*/  ISETP.EQ.U32.AND P0, PT, R2, 0x1, PT ;  /* 0x000000010200780c */ /* 0x000fe20003f02070 */
[----:B------:R-:W-:-:S12]  /*0420*/  BRA `(.L_x_4) ;  /* 0x0000000000047947 */ /* 0x000fd80003800000 */
.L_x_5:
[----:B------:R-:W-:-:S13]  /*0430*/  PLOP3.LUT P0, PT, P1, PT, PT, 0x8, 0x0 ;  /* 0x000000000000781c */ /* 0x000fda0000f0e170 */
.L_x_4:
[----:B------:R-:W1:Y:S02]  /*0440*/  SHFL.IDX PT, R2, R8, RZ, 0x1f ;  /* 0x00001fff08027589 */ /* 0x000e6400000e0000 */
[----:B-1----:R-:W-:-:S13]  /*0450*/  ISETP.NE.AND P1, PT, R2, RZ, PT ;  /* 0x000000ff0200720c */ /* 0x002fda0003f25270 */
[----:B------:R-:W-:Y:S05]  /*0460*/  @P1 BRA `(.L_x_6) ;  /* 0x0000000000581947 */ /* 0x000fea0003800000 */
[----:B------:R-:W1:Y:S01]  /*0470*/  S2UR UR8, SR_CgaCtaId ;  /* 0x00000000000879c3 */ /* 0x000e620000008800 */
[----:B------:R-:W-:Y:S01]  /*0480*/  UMOV UR4, 0x400 ;  /* 0x0000040000047882 */ /* 0x000fe20000000000 */
[----:B------:R-:W-:Y:S01]  /*0490*/  UMOV UR5, 0x1 ;  /* 0x0000000100057882 */ /* 0x000fe20000000000 */
[----:B------:R-:W-:Y:S01]  /*04a0*/  UMOV UR6, 0x4 ;  /* 0x0000000400067882 */ /* 0x000fe20000000000 */
[----:B------:R-:W-:Y:S01]  /*04b0*/  ELECT P1, URZ, PT ;  /* 0x00000000003f782f */ /* 0x000fe20003820000 */
[----:B------:R-:W-:-:S04]  /*04c0*/  UIADD3 UR6, -UR6, 0x100000, URZ ;  /* 0x0010000006067890 */ /* 0x000fc8000fffe13f */
[----:B------:R-:W-:Y:S02]  /*04d0*/  USHF.L.U32 UR7, UR6, 0xb, URZ ;  /* 0x0000000b06077899 */ /* 0x000fe4000800063f */
[----:B------:R-:W-:Y:S02]  /*04e0*/  USHF.L.U32 UR6, UR6, 0x1, URZ ;  /* 0x0000000106067899 */ /* 0x000fe4000800063f */
[----:B-1----:R-:W-:Y:S02]  /*04f0*/  ULEA UR8, UR8, UR4, 0x18 ;  /* 0x0000000408087291 */ /* 0x002fe4000f8ec03f */
[----:B------:R-:W-:-:S04]  /*0500*/  UIADD3 UR4, -UR5, 0x100000, URZ ;  /* 0x0010000005047890 */ /* 0x000fc8000fffe13f */
[----:B------:R-:W-:Y:S02]  /*0510*/  USHF.L.U32 UR5, UR4, 0xb, URZ ;  /* 0x0000000b04057899 */ /* 0x000fe4000800063f */
[----:B------:R-:W-:Y:S01]  /*0520*/  USHF.L.U32 UR4, UR4, 0x1, URZ ;  /* 0x0000000104047899 */ /* 0x000fe2000800063f */
[----:B------:R-:W1:Y:S11]  /*0530*/  FENCE.VIEW.ASYNC.S ;  /* 0x00000000000073c6 */ /* 0x000e760000000000 */
[----:B-1----:R1:W2:Y:S01]  /*0540*/  SYNCS.EXCH.64 URZ, [UR8], UR4 ;  /* 0x00000004083f75b2 */ /* 0x0022a20008000100 */
[----:B------:R1:W3:Y:S01]  /*0550*/  SYNCS.EXCH.64 URZ, [UR8+0x20], UR6 ;  /* 0x00002006083f75b2 */ /* 0x0002e20008000100 */
[----:B------:R1:W4:Y:S01]  /*0560*/  SYNCS.EXCH.64 URZ, [UR8+0x8], UR4 ;  /* 0x00000804083f75b2 */ /* 0x0003220008000100 */
[----:B------:R1:W1:Y:S01]  /*0570*/  SYNCS.EXCH.64 URZ, [UR8+0x28], UR6 ;  /* 0x00002806083f75b2 */ /* 0x0002620008000100 */
[----:B------:R1:W1:Y:S01]  /*0580*/  SYNCS.EXCH.64 URZ, [UR8+0x10], UR4 ;  /* 0x00001004083f75b2 */ /* 0x0002620008000100 */
[----:B------:R1:W1:Y:S01]  /*0590*/  SYNCS.EXCH.64 URZ, [UR8+0x30], UR6 ;  /* 0x00003006083f75b2 */ /* 0x0002620008000100 */
[----:B------:R1:W1:Y:S01]  /*05a0*/  SYNCS.EXCH.64 URZ, [UR8+0x18], UR4 ;  /* 0x00001804083f75b2 */ /* 0x0002620008000100 */
[----:B------:R1:W1:Y:S01]  /*05b0*/  SYNCS.EXCH.64 URZ, [UR8+0x38], UR6 ;  /* 0x00003806083f75b2 */ /* 0x0002620008000100 */
[----:B------:R-:W-:Y:S01]  /*05c0*/  NOP ;  /* 0x0000000000007918 */ /* 0x000fe20000000000 */
.L_x_6:
[----:B------:R-:W5:Y:S01]  /*05d0*/  SHFL.IDX PT, R3, R8, RZ, 0x1f ;  /* 0x00001fff08037589 */ /* 0x000f6200000e0000 */
[----:B------:R-:W1:Y:S01]  /*05e0*/  S2UR UR9, SR_CTAID.X ;  /* 0x00000000000979c3 */ /* 0x000e620000002500 */
[----:B------:R-:W-:Y:S01]  /*05f0*/  NOP ;  /* 0x0000000000007918 */ /* 0x000fe20000000000 */
[----:B-----5:R-:W-:Y:S02]  /*0600*/  ISETP.NE.AND P1, PT, R3, RZ, PT ;  /* 0x000000ff0300720c */ /* 0x020fe40003f25270 */
[----:B------:R-:W-:-:S04]  /*0610*/  SHF.R.S32.HI R3, RZ, 0x1f, R18 ;  /* 0x0000001fff037819 */ /* 0x000fc80000011412 */
[----:B------:R-:W-:-:S07]  /*0620*/  LEA.HI R3, R3, R18, RZ, 0x7 ;  /* 0x0000001203037211 */ /* 0x000fce00078f38ff */
[----:B-1----:R-:W-:Y:S05]  /*0630*/  @P1 BRA `(.L_x_7) ;  /* 0x0000000000581947 */ /* 0x002fea0003800000 */
[----:B------:R-:W1:Y:S01]  /*0640*/  S2UR UR5, SR_CgaCtaId ;  /* 0x00000000000579c3 */ /* 0x000e620000008800 */
[----:B------:R-:W-:Y:S01]  /*0650*/  UMOV UR4, 0x400 ;  /* 0x0000040000047882 */ /* 0x000fe20000000000 */
[----:B------:R-:W-:Y:S01]  /*0660*/  UMOV UR6, 0x20 ;  /* 0x0000002000067882 */ /* 0x000fe20000000000 */
[----:B------:R-:W-:Y:S01]  /*0670*/  UMOV UR7, 0x100 ;  /* 0x0000010000077882 */ /* 0x000fe20000000000 */
[----:B------:R-:W-:Y:S01]  /*0680*/  ELECT P1, URZ, PT ;  /* 0x00000000003f782f */ /* 0x000fe20003820000 */
[----:B-1----:R-:W-:Y:S02]  /*0690*/  ULEA UR8, UR5, UR4, 0x18 ;  /* 0x0000000405087291 */ /* 0x002fe4000f8ec03f */
[----:B------:R-:W-:-:S04]  /*06a0*/  UIADD3 UR4, -UR6, 0x100000, URZ ;  /* 0x0010000006047890 */ /* 0x000fc8000fffe13f */
[----:B------:R-:W-:Y:S02]  /*06b0*/  USHF.L.U32 UR5, UR4, 0xb, URZ ;  /* 0x0000000b04057899 */ /* 0x000fe4000800063f */
[----:B------:R-:W-:Y:S02]  /*06c0*/  USHF.L.U32 UR4, UR4, 0x1, URZ ;  /* 0x0000000104047899 */ /* 0x000fe4000800063f */
[----:B------:R-:W-:-:S04]  /*06d0*/  UIADD3 UR6, -UR7, 0x100000, URZ ;  /* 0x0010000007067890 */ /* 0x000fc8000fffe13f */
[----:B------:R-:W-:Y:S02]  /*06e0*/  USHF.L.U32 UR7, UR6, 0xb, URZ ;  /* 0x0000000b06077899 */ /* 0x000fe4000800063f */
[----:B------:R-:W-:Y:S01]  /*06f0*/  USHF.L.U32 UR6, UR6, 0x1, URZ ;  /* 0x0000000106067899 */ /* 0x000fe2000800063f */
[----:B------:R-:W1:Y:S03]  /*0700*/  FENCE.VIEW.ASYNC.S ;  /* 0x00000000000073c6 */ /* 0x000e660000000000 */
[----:B-1----:R1:W1:Y:S08]  /*0710*/  SYNCS.EXCH.64 URZ, [UR8+0x40], UR4 ;  /* 0x00004004083f75b2 */ /* 0x0022700008000100 */
[----:B------:R1:W1:Y:S01]  /*0720*/  SYNCS.EXCH.64 URZ, [UR8+0x60], UR6 ;  /* 0x00006006083f75b2 */ /* 0x0002620008000100 */
[----:B------:R1:W1:Y:S01]  /*0730*/  SYNCS.EXCH.64 URZ, [UR8+0x48], UR4 ;  /* 0x00004804083f75b2 */ /* 0x0002620008000100 */
[----:B------:R1:W1:Y:S01]  /*0740*/  SYNCS.EXCH.64 URZ, [UR8+0x68], UR6 ;  /* 0x00006806083f75b2 */ /* 0x0002620008000100 */
[----:B------:R1:W1:Y:S01]  /*0750*/  SYNCS.EXCH.64 URZ, [UR8+0x50], UR4 ;  /* 0x00005004083f75b2 */ /* 0x0002620008000100 */
[----:B------:R1:W1:Y:S01]  /*0760*/  SYNCS.EXCH.64 URZ, [UR8+0x70], UR6 ;  /* 0x00007006083f75b2 */ /* 0x0002620008000100 */
[----:B------:R1:W1:Y:S01]  /*0770*/  SYNCS.EXCH.64 URZ, [UR8+0x58], UR4 ;  /* 0x00005804083f75b2 */ /* 0x0002620008000100 */
[----:B------:R1:W1:Y:S01]  /*0780*/  SYNCS.EXCH.64 URZ, [UR8+0x78], UR6 ;  /* 0x00007806083f75b2 */ /* 0x0002620008000100 */
[----:B------:R-:W-:Y:S01]  /*0790*/  NOP ;  /* 0x0000000000007918 */ /* 0x000fe20000000000 */
.L_x_7:
[----:B------:R-:W-:Y:S01]  /*07a0*/  LOP3.LUT R3, R3, 0xffffff80, RZ, 0xc0, !PT ;  /* 0xffffff8003037812 */ /* 0x000fe200078ec0ff */
[----:B------:R-:W5:Y:S01]  /*07b0*/  S2R R6, SR_CTAID.Y ;  /* 0x0000000000067919 */ /* 0x000f620000002600 */
[----:B------:R-:W-:Y:S01]  /*07c0*/  SHF.R.S32.HI R11, RZ, 0x1f, R2 ;  /* 0x0000001fff0b7819 */ /* 0x000fe20000011402 */
[----:B-1----:R-:W-:Y:S01]  /*07d0*/  ULDC UR4, c[0x0][0x150] ;  /* 0x0000540000047ab9 */ /* 0x002fe20000000800 */
[----:B------:R-:W-:Y:S01]  /*07e0*/  IADD3 R10, -R3, R18, RZ ;  /* 0x00000012030a7210 */ /* 0x000fe20007ffe1ff */
[----:B------:R1:W2:Y:S01]  /*07f0*/  SHFL.IDX PT, R12, R8, RZ, 0x1f ;  /* 0x00001fff080c7589 */ /* 0x0002a200000e0000 */
[----:B------:R-:W-:Y:S01]  /*0800*/  I2FP.F32.U32 R13, UR9 ;  /* 0x00000009000d7c45 */ /* 0x000fe20008201000 */
[----:B------:R-:W3:Y:S01]  /*0810*/  LDC R14, c[0x0][0x144] ;  /* 0x00005100ff0e7b82 */ /* 0x000ee20000000800 */
[----:B------:R-:W-:Y:S02]  /*0820*/  SHF.R.S32.HI R3, RZ, 0x1f, R10 ;  /* 0x0000001fff037819 */ /* 0x000fe4000001140a */
[----:B------:R-:W-:-:S02]  /*0830*/  ELECT P1, URZ, PT ;  /* 0x00000000003f782f */ /* 0x000fc40003820000 */
[----:B------:R-:W-:Y:S01]  /*0840*/  LEA.HI R11, R11, R2, RZ, 0x2 ;  /* 0x000000020b0b7211 */ /* 0x000fe200078f10ff */
[----:B------:R-:W-:Y:S01]  /*0850*/  FMUL R13, R13, UR4 ;  /* 0x000000040d0d7c20 */ /* 0x000fe20008400000 */
[----:B------:R-:W-:Y:S01]  /*0860*/  LEA.HI R3, R3, R10, RZ, 0x3 ;  /* 0x0000000a03037211 */ /* 0x000fe200078f18ff */
[----:B------:R-:W-:Y:S01]  /*0870*/  ULDC UR4, c[0x0][0x154] ;  /* 0x0000550000047ab9 */ /* 0x000fe20000000800 */
[----:B------:R-:W-:Y:S01]  /*0880*/  LOP3.LUT R11, R11, 0x3ffffffc, RZ, 0xc0, !PT ;  /* 0x3ffffffc0b0b7812 */ /* 0x000fe200078ec0ff */
[----:B------:R-:W-:Y:S01]  /*0890*/  IMAD.MOV.U32 R152, RZ, RZ, 0x1 ;  /* 0x00000001ff987424 */ /* 0x000fe200078e00ff */
[--C-:B------:R-:W-:Y:S01]  /*08a0*/  SHF.R.S32.HI R9, RZ, 0x3, R3.reuse ;  /* 0x00000003ff097819 */ /* 0x100fe20000011403 */
[----:B------:R-:W4:Y:S01]  /*08b0*/  F2I.U32.TRUNC.NTZ R13, R13 ;  /* 0x0000000d000d7305 */ /* 0x000f22000020f000 */
[----:B-1----:R-:W-:Y:S01]  /*08c0*/  SHF.R.S32.HI R8, RZ, 0x1f, R3 ;  /* 0x0000001fff087819 */ /* 0x002fe20000011403 */
[----:B------:R-:W-:Y:S01]  /*08d0*/  IMAD.IADD R11, R2, 0x1, -R11 ;  /* 0x00000001020b7824 */ /* 0x000fe200078e0a0b */
[----:B------:R-:W-:Y:S01]  /*08e0*/  ISETP.NE.AND P4, PT, R0, RZ, PT ;  /* 0x000000ff0000720c */ /* 0x000fe20003f85270 */
[----:B------:R-:W-:Y:S01]  /*08f0*/  NOP ;  /* 0x0000000000007918 */ /* 0x000fe20000000000 */
[----:B------:R-:W-:-:S02]  /*0900*/  LEA.HI R8, R8, R9, RZ, 0x2 ;  /* 0x0000000908087211 */ /* 0x000fc400078f10ff */
[----:B------:R-:W-:Y:S02]  /*0910*/  ISETP.EQ.OR P2, PT, R0, 0x3, !P4 ;  /* 0x000000030000780c */ /* 0x000fe40006742670 */
[----:B------:R-:W-:Y:S02]  /*0920*/  LOP3.LUT R8, R8, 0xfffffffc, RZ, 0xc0, !PT ;  /* 0xfffffffc08087812 */ /* 0x000fe400078ec0ff */
[----:B------:R-:W-:Y:S02]  /*0930*/  ISETP.EQ.AND P2, PT, R7, RZ, P2 ;  /* 0x000000ff0700720c */ /* 0x000fe40001742270 */
[----:B--2---:R-:W-:Y:S01]  /*0940*/  ISETP.NE.OR P1, PT, R12, RZ, !P1 ;  /* 0x000000ff0c00720c */ /* 0x004fe20004f25670 */
[----:B------:R-:W-:Y:S01]  /*0950*/  IMAD.IADD R8, R9, 0x1, -R8 ;  /* 0x0000000109087824 */ /* 0x000fe200078e0a08 */
[----:B------:R-:W-:Y:S01]  /*0960*/  SEL R22, RZ, 0x1, !P2 ;  /* 0x00000001ff167807 */ /* 0x000fe20005000000 */
[----:B----4-:R-:W-:Y:S01]  /*0970*/  IMAD.MOV R15, RZ, RZ, -R13 ;  /* 0x000000ffff0f7224 */ /* 0x010fe200078e0a0d */
[----:B-----5:R-:W-:Y:S01]  /*0980*/  I2FP.F32.U32 R3, R6 ;  /* 0x0000000600037245 */ /* 0x020fe20000201000 */
[----:B------:R-:W1:Y:S01]  /*0990*/  LDC R9, c[0x0][0x148] ;  /* 0x00005200ff097b82 */ /* 0x000e620000000800 */
[----:B------:R-:W-:-:S03]  /*09a0*/  LEA R8, R11, R8, 0x2 ;  /* 0x000000080b087211 */ /* 0x000fc600078e10ff */
[----:B------:R-:W-:Y:S01]  /*09b0*/  FMUL R12, R3, UR4 ;  /* 0x00000004030c7c20 */ /* 0x000fe20008400000 */
[----:B------:R-:W-:Y:S01]  /*09c0*/  LEA.HI R2, R8, R8, RZ, 0x1 ;  /* 0x0000000808027211 */ /* 0x000fe200078f08ff */
[----:B---3--:R-:W-:Y:S01]  /*09d0*/  IMAD R3, R14, R15, UR9 ;  /* 0x000000090e037e24 */ /* 0x008fe2000f8e020f */
[----:B------:R-:W-:Y:S01]  /*09e0*/  SHF.L.U32 R153, R8, 0x2, RZ ;  /* 0x0000000208997819 */ /* 0x000fe200000006ff */
[----:B------:R-:W-:Y:S01]  /*09f0*/  VOTEU.ALL UP0, P1 ;  /* 0x00000000003f7886 */ /* 0x000fe20000800000 */
[----:B------:R-:W-:Y:S01]  /*0a00*/  LOP3.LUT R11, R2, 0xfffffffe, RZ, 0xc0, !PT ;  /* 0xfffffffe020b7812 */ /* 0x000fe200078ec0ff */
[----:B------:R-:W2:Y:S01]  /*0a10*/  F2I.U32.TRUNC.NTZ R12, R12 ;  /* 0x0000000c000c7305 */ /* 0x000ea2000020f000 */
[----:B------:R-:W3:Y:S01]  /*0a20*/  LDC R13, c[0x0][0x140] ;  /* 0x00005000ff0d7b82 */ /* 0x000ee20000000800 */
[C---:B------:R-:W-:Y:S01]  /*0a30*/  LOP3.LUT R153, R8.reuse, 0xc, R153, 0x78, !PT ;  /* 0x0000000c08997812 */ /* 0x040fe200078e7899 */
[----:B------:R-:W-:Y:S01]  /*0a40*/  UMOV UR4, 0x20 ;  /* 0x0000002000047882 */ /* 0x000fe20000000000 */
[----:B------:R-:W-:Y:S01]  /*0a50*/  IMAD.IADD R2, R8, 0x1, -R11 ;  /* 0x0000000108027824 */ /* 0x000fe200078e0a0b */
[----:B------:R-:W-:Y:S01]  /*0a60*/  @!UP0 UMOV UR6, 0x400 ;  /* 0x0000040000068882 */ /* 0x000fe20000000000 */
[----:B------:R-:W-:-:S04]  /*0a70*/  @!UP0 UIADD3 UR4, -UR4, 0x100000, URZ ;  /* 0x0010000004048890 */ /* 0x000fc8000fffe13f */
[----:B------:R-:W-:Y:S02]  /*0a80*/  @!UP0 USHF.L.U32 UR5, UR4, 0xb, URZ ;  /* 0x0000000b04058899 */ /* 0x000fe4000800063f */
[----:B------:R-:W-:Y:S01]  /*0a90*/  @!UP0 USHF.L.U32 UR4, UR4, 0x1, URZ ;  /* 0x0000000104048899 */ /* 0x000fe2000800063f */
[----:B------:R-:W-:Y:S01]  /*0aa0*/  IADD3 R8, R7, -0x1, RZ ;  /* 0xffffffff07087810 */ /* 0x000fe20007ffe0ff */
[----:B------:R-:W-:Y:S01]  /*0ab0*/  VOTEU.ALL UP1, P1 ;  /* 0x00000000003f7886 */ /* 0x000fe20000820000 */
[----:B------:R-:W4:Y:S01]  /*0ac0*/  @!UP0 S2UR UR7, SR_CgaCtaId ;  /* 0x00000000000789c3 */ /* 0x000f220000008800 */
[----:B------:R-:W-:Y:S01]  /*0ad0*/  ISETP.NE.AND P5, PT, R2, R3, PT ;  /* 0x000000030200720c */ /* 0x000fe20003fa5270 */
[----:B--2---:R-:W-:-:S04]  /*0ae0*/  IMAD.MOV R24, RZ, RZ, -R12 ;  /* 0x000000ffff187224 */ /* 0x004fc800078e0a0c */
[----:B-1----:R-:W-:-:S08]  /*0af0*/  IMAD R11, R9, R24, R6 ;  /* 0x00000018090b7224 */ /* 0x002fd000078e0206 */
[----:B------:R-:W-:Y:S02]  /*0b00*/  @P5 LEA.HI R2, R153, R153, RZ, 0x1 ;  /* 0x0000009999025211 */ /* 0x000fe400078f08ff */
[----:B---3--:R-:W-:Y:S02]  /*0b10*/  ISETP.EQ.U32.AND P2, PT, R13, 0x1, PT ;  /* 0x000000010d00780c */ /* 0x008fe40003f42070 */
[----:B------:R-:W-:-:S04]  /*0b20*/  @P5 SHF.R.S32.HI R2, RZ, 0x1, R2 ;  /* 0x00000001ff025819 */ /* 0x000fc80000011402 */
[----:B------:R-:W-:Y:S01]  /*0b30*/  @P5 ISETP.NE.AND P6, PT, R2, R11, PT ;  /* 0x0000000b0200520c */ /* 0x000fe20003fc5270 */
[----:B----4-:R-:W-:Y:S01]  /*0b40*/  @!UP0 ULEA UR6, UR7, UR6, 0x18 ;  /* 0x0000000607068291 */ /* 0x010fe2000f8ec03f */
[----:B------:R-:W-:Y:S01]  /*0b50*/  VOTEU.ALL UP0, P1 ;  /* 0x00000000003f7886 */ /* 0x000fe20000800000 */
[----:B------:R-:W-:Y:S02]  /*0b60*/  LOP3.LUT P1, RZ, R10, 0x7, RZ, 0xc0, !PT ;  /* 0x000000070aff7812 */ /* 0x000fe4000782c0ff */
[----:B------:R-:W-:Y:S02]  /*0b70*/  @P5 SEL R152, RZ, 0x1, P6 ;  /* 0x00000001ff985807 */ /* 0x000fe40003000000 */
[----:B------:R-:W-:Y:S02]  /*0b80*/  ISETP.NE.AND P5, PT, R7, RZ, PT ;  /* 0x000000ff0700720c */ /* 0x000fe40003fa5270 */
[----:B------:R-:W-:Y:S02]  /*0b90*/  ISETP.LT.U32.AND P1, PT, R153, 0x2, !P1 ;  /* 0x000000029900780c */ /* 0x000fe40004f21070 */
[----:B------:R-:W-:Y:S01]  /*0ba0*/  ISETP.EQ.AND P6, PT, R0, 0x2, !P5 ;  /* 0x000000020000780c */ /* 0x000fe20006fc2270 */
[----:B------:R-:W1:Y:S02]  /*0bb0*/  FENCE.VIEW.ASYNC.S ;  /* 0x00000000000073c6 */ /* 0x000e640000000000 */
[----:B-1----:R1:W2:Y:S01]  /*0bc0*/  @!UP0 SYNCS.EXCH.64 URZ, [UR6+0x80], UR4 ;  /* 0x00008004063f85b2 */ /* 0x0022a20008000100 */
[----:B------:R-:W-:-:S02]  /*0bd0*/  SEL R11, RZ, 0x1, !P1 ;  /* 0x00000001ff0b7807 */ /* 0x000fc40004800000 */
[----:B------:R-:W-:Y:S02]  /*0be0*/  ISETP.GE.U32.AND P1, PT, R8, 0x2, PT ;  /* 0x000000020800780c */ /* 0x000fe40003f26070 */
[----:B------:R-:W-:Y:S02]  /*0bf0*/  SEL R19, RZ, 0x1, !P6 ;  /* 0x00000001ff137807 */ /* 0x000fe40007000000 */
[----:B------:R-:W-:Y:S02]  /*0c00*/  LOP3.LUT R152, R152, R11, RZ, 0xc0, !PT ;  /* 0x0000000b98987212 */ /* 0x000fe400078ec0ff */
[----:B------:R-:W-:Y:S02]  /*0c10*/  SEL R19, R19, 0x2, P1 ;  /* 0x0000000213137807 */ /* 0x000fe40000800000 */
[----:B------:R-:W-:Y:S01]  /*0c20*/  SEL R22, R22, 0x2, P1 ;  /* 0x0000000216167807 */ /* 0x000fe20000800000 */
[----:B------:R1:W3:Y:S01]  /*0c30*/  @!UP1 SYNCS.EXCH.64 URZ, [UR6+0x88], UR4 ;  /* 0x00008804063f95b2 */ /* 0x0002e20008000100 */
[----:B------:R-:W-:Y:S01]  /*0c40*/  NOP ;  /* 0x0000000000007918 */ /* 0x000fe20000000000 */
[----:B------:R-:W-:Y:S05]  /*0c50*/  @!P2 BRA `(.L_x_8) ;  /* 0x000000000008a947 */ /* 0x000fea0003800000 */
[----:B--23--:R-:W-:Y:S01]  /*0c60*/  UCGABAR_ARV ;  /* 0x00000000000079c7 */ /* 0x00cfe20008000000 */
[----:B------:R-:W-:Y:S05]  /*0c70*/  BRA `(.L_x_9) ;  /* 0x0000000000047947 */ /* 0x000fea0003800000 */
.L_x_8:
[----:B--23--:R-:W-:Y:S01]  /*0c80*/  NOP ;  /* 0x0000000000007918 */ /* 0x00cfe20000000000 */
.L_x_9:
[----:B------:R-:W2:Y:S01]  /*0c90*/  LDC R2, c[0x0][0x904] ;  /* 0x00024100ff027b82 */ /* 0x000ea20000000800 */
[----:B------:R-:W-:Y:S01]  /*0ca0*/  MOV R11, RZ ;  /* 0x000000ff000b7202 */ /* 0x000fe20000000f00 */
[----:B------:R-:W-:Y:S01]  /*0cb0*/  IMAD.U32 R10, RZ, RZ, UR9 ;  /* 0x00000009ff0a7e24 */ /* 0x000fe2000f8e00ff */
[----:B--2---:R-:W-:-:S04]  /*0cc0*/  ISETP.NE.AND P1, PT, R2, 0x1, PT ;  /* 0x000000010200780c */ /* 0x004fc80003f25270 */
[----:B------:R-:W-:-:S09]  /*0cd0*/  P2R R7, PR, RZ, 0x2 ;  /* 0x00000002ff077803 */ /* 0x000fd20000000000 */
[----:B------:R-:W2:Y:S01]  /*0ce0*/  @P1 LDC R17, c[0x0][0x10] ;  /* 0x00000400ff111b82 */ /* 0x000ea20000000800 */
[----:B------:R-:W-:Y:S02]  /*0cf0*/  @P1 IMAD.MOV.U32 R7, RZ, RZ, RZ ;  /* 0x000000ffff071224 */ /* 0x000fe400078e00ff */
[----:B------:R-:W-:-:S05]  /*0d00*/  @P1 IMAD.MOV.U32 R15, RZ, RZ, RZ ;  /* 0x000000ffff0f1224 */ /* 0x000fca00078e00ff */
[----:B------:R-:W3:Y:S01]  /*0d10*/  @!P1 LDC R13, c[0x0][0xc] ;  /* 0x00000300ff0d9b82 */ /* 0x000ee20000000800 */
[----:B-1----:R-:W-:Y:S01]  /*0d20*/  ULDC UR4, c[0x0][0xc] ;  /* 0x0000030000047ab9 */ /* 0x002fe20000000800 */
[----:B------:R-:W-:Y:S01]  /*0d30*/  ULDC UR5, c[0x0][0x10] ;  /* 0x0000040000057ab9 */ /* 0x000fe20000000800 */
[----:B------:R-:W-:Y:S01]  /*0d40*/  ULDC UR6, c[0x0][0x14] ;  /* 0x0000050000067ab9 */ /* 0x000fe20000000800 */
[----:B------:R-:W-:-:S04]  /*0d50*/  UIMAD.WIDE.U32 UR4, UR4, UR5, URZ ;  /* 0x00000005040472a5 */ /* 0x000fc8000f8e003f */
[----:B------:R-:W-:Y:S02]  /*0d60*/  UIMAD.WIDE.U32 UR40, UR4, UR6, URZ ;  /* 0x00000006042872a5 */ /* 0x000fe4000f8e003f */
[----:B------:R-:W-:-:S04]  /*0d70*/  UIMAD UR38, UR5, UR6, URZ ;  /* 0x00000006052672a4 */ /* 0x000fc8000f8e023f */
[----:B------:R-:W-:Y:S01]  /*0d80*/  UIADD3 UR38, UR41, UR38, URZ ;  /* 0x0000002629267290 */ /* 0x000fe2000fffe03f */
[----:B--2---:R-:W-:-:S04]  /*0d90*/  @P1 IMAD.WIDE.U32 R16, R17, UR9, R6 ;  /* 0x0000000911101c25 */ /* 0x004fc8000f8e0006 */
[----:B------:R-:W-:Y:S02]  /*0da0*/  @P1 IMAD.IADD R17, R17, 0x1, R15 ;  /* 0x0000000111111824 */ /* 0x000fe400078e020f */
[----:B---3--:R-:W-:-:S04]  /*0db0*/  @!P1 IMAD.WIDE.U32 R10, R6, R13, R10 ;  /* 0x0000000d060a9225 */ /* 0x008fc800078e000a */
[----:B------:R-:W-:Y:S01]  /*0dc0*/  @!P1 IMAD.MOV.U32 R17, RZ, RZ, R11 ;  /* 0x000000ffff119224 */ /* 0x000fe200078e000b */
[----:B------:R-:W-:Y:S01]  /*0dd0*/  @!P1 MOV R16, R10 ;  /* 0x0000000a00109202 */ /* 0x000fe20000000f00 */
[----:B------:R-:W-:Y:S06]  /*0de0*/  @!P2 BRA `(.L_x_10) ;  /* 0x00000000000ca947 */ /* 0x000fec0003800000 */
[----:B------:R-:W-:Y:S01]  /*0df0*/  UCGABAR_WAIT ;  /* 0x0000000000007dc7 */ /* 0x000fe20008000000 */
[----:B------:R-:W-:Y:S01]  /*0e00*/  CCTL.IVALL ;  /* 0x00000000ff00798f */ /* 0x000fe20002000000 */
[----:B------:R-:W-:Y:S05]  /*0e10*/  BRA `(.L_x_11) ;  /* 0x0000000000047947 */ /* 0x000fea0003800000 */
.L_x_10:
[----:B------:R-:W-:Y:S06]  /*0e20*/  BAR.SYNC.DEFER_BLOCKING 0x0 ;  /* 0x0000000000007b1d */ /* 0x000fec0000010000 */
.L_x_11:
[----:B------:R-:W1:Y:S01]  /*0e30*/  S2UR UR37, SR_CgaCtaId ;  /* 0x00000000002579c3 */ /* 0x000e620000008800 */
[----:B------:R-:W-:Y:S04]  /*0e40*/  BSSY B6, `(.L_x_12) ;  /* 0x00008e8000067945 */ /* 0x000fe80003800000 */
[----:B------:R-:W-:Y:S05]  /*0e50*/  @!P5 BRA `(.L_x_13) ;  /* 0x000000600038d947 */ /* 0x000fea0003800000 */
[----:B------:R-:W-:-:S13]  /*0e60*/  ISETP.GT.U32.AND P0, PT, R8, 0x1, PT ;  /* 0x000000010800780c */ /* 0x000fda0003f04070 */
[----:B------:R-:W-:Y:S05]  /*0e70*/  @P0 BRA `(.L_x_14) ;  /* 0x0000008c00900947 */ /* 0x000fea0003800000 */
[----:B------:R-:W-:Y:S01]  /*0e80*/  ULDC.64 UR4, c[0x0][0x8f8] ;  /* 0x00023e0000047ab9 */ /* 0x000fe20000000a00 */
[----:B------:R-:W-:Y:S01]  /*0e90*/  UMOV UR47, 0xffffffff ;  /* 0xffffffff002f7882 */ /* 0x000fe20000000000 */
[----:B------:R-:W-:Y:S01]  /*0ea0*/  ISETP.GE.U32.AND P0, PT, R16, UR4, PT ;  /* 0x0000000410007c0c */ /* 0x000fe2000bf06070 */
[----:B------:R-:W-:Y:S01]  /*0eb0*/  IMAD.MOV.U32 R23, RZ, RZ, -0x1 ;  /* 0xffffffffff177424 */ /* 0x000fe200078e00ff */
[----:B------:R-:W-:Y:S02]  /*0ec0*/  PRMT R154, RZ, 0x7610, R154 ;  /* 0x00007610ff9a7816 */ /* 0x000fe4000000009a */
[----:B------:R-:W-:Y:S02]  /*0ed0*/  ISETP.GE.U32.AND.EX P0, PT, R17, UR5, PT, P0 ;  /* 0x0000000511007c0c */ /* 0x000fe4000bf06100 */
[----:B------:R-:W-:Y:S02]  /*0ee0*/  MOV R158, 0xffffffff ;  /* 0xffffffff009e7802 */ /* 0x000fe40000000f00 */
[----:B------:R-:W-:-:S09]  /*0ef0*/  PRMT R0, RZ, 0x7610, R0 ;  /* 0x00007610ff007816 */ /* 0x000fd20000000000 */
[----:B------:R-:W-:Y:S05]  /*0f00*/  @P0 BRA `(.L_x_15) ;  /* 0x00000004002c0947 */ /* 0x000fea0003800000 */
[----:B------:R-:W2:Y:S01]  /*0f10*/  LDC.64 R20, c[0x0][0x8d0] ;  /* 0x00023400ff147b82 */ /* 0x000ea20000000a00 */
[----:B------:R-:W-:Y:S02]  /*0f20*/  IMAD.MOV.U32 R4, RZ, RZ, R16 ;  /* 0x000000ffff047224 */ /* 0x000fe400078e0010 */
[----:B------:R-:W-:-:S05]  /*0f30*/  IMAD.MOV.U32 R5, RZ, RZ, R17 ;  /* 0x000000ffff057224 */ /* 0x000fca00078e0011 */
[----:B------:R-:W3:Y:S08]  /*0f40*/  LDC R0, c[0x0][0x8d8] ;  /* 0x00023600ff007b82 */ /* 0x000ef00000000800 */
[----:B------:R-:W4:Y:S01]  /*0f50*/  LDC.64 R26, c[0x0][0x8c8] ;  /* 0x00023200ff1a7b82 */ /* 0x000f220000000a00 */
[----:B--2---:R-:W-:-:S04]  /*0f60*/  ISETP.NE.U32.AND P0, PT, R20, RZ, PT ;  /* 0x000000ff1400720c */ /* 0x004fc80003f05070 */
[----:B------:R-:W-:-:S13]  /*0f70*/  ISETP.NE.AND.EX P0, PT, R21, RZ, PT, P0 ;  /* 0x000000ff1500720c */ /* 0x000fda0003f05300 */
[----:B---34-:R-:W-:Y:S05]  /*0f80*/  @!P0 BRA `(.L_x_16) ;  /* 0x0000000000288947 */ /* 0x018fea0003800000 */
[----:B------:R-:W2:Y:S02]  /*0f90*/  LDC R13, c[0x0][0x8dc] ;  /* 0x00023700ff0d7b82 */ /* 0x000ea40000000800 */
[----:B--2---:R-:W-:-:S04]  /*0fa0*/  IADD3 R13, P0, R16, R13, RZ ;  /* 0x0000000d100d7210 */ /* 0x004fc80007f1e0ff */
[----:B------:R-:W-:-:S05]  /*0fb0*/  IADD3.X R15, RZ, R17, RZ, P0, !PT ;  /* 0x00000011ff0f7210 */ /* 0x000fca00007fe4ff */
[----:B------:R-:W-:-:S04]  /*0fc0*/  IMAD.WIDE.U32 R4, R15, R20, RZ ;  /* 0x000000140f047225 */ /* 0x000fc800078e00ff */
[----:B------:R-:W-:-:S04]  /*0fd0*/  IMAD.WIDE.U32 R10, P0, R13, R21, R4 ;  /* 0x000000150d0a7225 */ /* 0x000fc80007800004 */
[----:B------:R-:W-:-:S04]  /*0fe0*/  IMAD.WIDE.U32 R4, R13, R20, RZ ;  /* 0x000000140d047225 */ /* 0x000fc800078e00ff */
[----:B------:R-:W-:Y:S01]  /*0ff0*/  IMAD.X R13, RZ, RZ, RZ, P0 ;  /* 0x000000ffff0d7224 */ /* 0x000fe200000e06ff */
[----:B------:R-:W-:Y:S01]  /*1000*/  IADD3 RZ, P0, R5, R10, RZ ;  /* 0x0000000a05ff7210 */ /* 0x000fe20007f1e0ff */
[----:B------:R-:W-:-:S04]  /*1010*/  IMAD.MOV.U32 R12, RZ, RZ, R11 ;  /* 0x000000ffff0c7224 */ /* 0x000fc800078e000b */
[----:B------:R-:W-:-:S08]  /*1020*/  IMAD.WIDE.U32.X R4, R15, R21, R12, P0 ;  /* 0x000000150f047225 */ /* 0x000fd000000e040c */
.L_x_16:
[----:B------:R-:W2:Y:S01]  /*1030*/  LDC.64 R28, c[0x0][0x8e8] ;  /* 0x00023a00ff1c7b82 */ /* 0x000ea20000000a00 */
[-CC-:B------:R-:W-:Y:S02]  /*1040*/  SHF.R.U64 R25, R4, R0.reuse, R5.reuse ;  /* 0x0000000004197219 */ /* 0x180fe40000001205 */
[----:B------:R-:W-:Y:S02]  /*1050*/  SHF.R.U32.HI R0, RZ, R0, R5 ;  /* 0x00000000ff007219 */ /* 0x000fe40000011605 */
[----:B------:R-:W-:Y:S02]  /*1060*/  IADD3 R7, P0, RZ, -R25, RZ ;  /* 0x80000019ff077210 */ /* 0x000fe40007f1e0ff */
[----:B------:R-:W-:Y:S01]  /*1070*/  MOV R30, 0x1 ;  /* 0x00000001001e7802 */ /* 0x000fe20000000f00 */
[----:B------:R-:W3:Y:S01]  /*1080*/  LDC R8, c[0x0][0x8c0] ;  /* 0x00023000ff087b82 */ /* 0x000ee20000000800 */
[----:B------:R-:W-:-:S05]  /*1090*/  IADD3.X R5, RZ, ~R0, RZ, P0, !PT ;  /* 0x80000000ff057210 */ /* 0x000fca00007fe4ff */
[-C--:B------:R-:W-:Y:S02]  /*10a0*/  IMAD R0, R5, R26.reuse, RZ ;  /* 0x0000001a05007224 */ /* 0x080fe400078e02ff */
[----:B------:R-:W4:Y:S01]  /*10b0*/  LDC R11, c[0x0][0x8b0] ;  /* 0x00022c00ff0b7b82 */ /* 0x000f220000000800 */
[----:B------:R-:W-:-:S04]  /*10c0*/  IMAD.WIDE.U32 R4, R7, R26, R16 ;  /* 0x0000001a07047225 */ /* 0x000fc800078e0010 */
[----:B------:R-:W-:Y:S02]  /*10d0*/  IMAD R7, R7, R27, R0 ;  /* 0x0000001b07077224 */ /* 0x000fe400078e0200 */
[----:B------:R-:W-:Y:S01]  /*10e0*/  IMAD.MOV.U32 R0, RZ, RZ, -0x1 ;  /* 0xffffffffff007424 */ /* 0x000fe200078e00ff */
[----:B------:R-:W5:Y:S01]  /*10f0*/  LDC R21, c[0x0][0x900] ;  /* 0x00024000ff157b82 */ /* 0x000f620000000800 */
[----:B------:R-:W-:Y:S01]  /*1100*/  IMAD.IADD R5, R5, 0x1, R7 ;  /* 0x0000000105057824 */ /* 0x000fe200078e0207 */
[----:B--2---:R-:W-:Y:S01]  /*1110*/  ISETP.NE.U32.AND P0, PT, R28, RZ, PT ;  /* 0x000000ff1c00720c */ /* 0x004fe20003f05070 */
[----:B------:R-:W-:-:S03]  /*1120*/  IMAD R26, R9, R24, R6 ;  /* 0x00000018091a7224 */ /* 0x000fc600078e0206 */
[----:B------:R-:W-:Y:S02]  /*1130*/  ISETP.NE.AND.EX P0, PT, R29, RZ, PT, P0 ;  /* 0x000000ff1d00720c */ /* 0x000fe40003f05300 */
[----:B------:R-:W2:Y:S01]  /*1140*/  LDC R15, c[0x0][0x8a8] ;  /* 0x00022a00ff0f7b82 */ /* 0x000ea20000000800 */
[-CC-:B---3--:R-:W-:Y:S02]  /*1150*/  SHF.R.U64 R13, R4, R8.reuse, R5.reuse ;  /* 0x00000008040d7219 */ /* 0x188fe40000001205 */
[----:B------:R-:W-:-:S05]  /*1160*/  SHF.R.U32.HI R4, RZ, R8, R5 ;  /* 0x00000008ff047219 */ /* 0x000fca0000011605 */
[----:B------:R-:W3:Y:S01]  /*1170*/  LDC R12, c[0x0][0x8f0] ;  /* 0x00023c00ff0c7b82 */ /* 0x000ee20000000800 */
[-CC-:B----4-:R-:W-:Y:S02]  /*1180*/  SHF.R.U64 R23, R13, R11.reuse, R4.reuse ;  /* 0x0000000b0d177219 */ /* 0x190fe40000001204 */
[----:B------:R-:W-:-:S05]  /*1190*/  SHF.R.U32.HI R4, RZ, R11, R4 ;  /* 0x0000000bff047219 */ /* 0x000fca0000011604 */
[----:B------:R-:W4:Y:S01]  /*11a0*/  LDC R14, c[0x0][0x8e0] ;  /* 0x00023800ff0e7b82 */ /* 0x000f220000000800 */
[-CC-:B-----5:R-:W-:Y:S02]  /*11b0*/  SHF.R.U64 R24, R23, R21.reuse, R4.reuse ;  /* 0x0000001517187219 */ /* 0x1a0fe40000001204 */
[-C--:B------:R-:W-:Y:S02]  /*11c0*/  SHF.L.U32 R0, R0, R21.reuse, RZ ;  /* 0x0000001500007219 */ /* 0x080fe400000006ff */
[----:B------:R-:W-:Y:S01]  /*11d0*/  SHF.R.U32.HI R5, RZ, R21, R4 ;  /* 0x00000015ff057219 */ /* 0x000fe20000011604 */
[----:B------:R-:W-:Y:S01]  /*11e0*/  IMAD.MOV.U32 R4, RZ, RZ, R24 ;  /* 0x000000ffff047224 */ /* 0x000fe200078e0018 */
[----:B------:R-:W-:Y:S01]  /*11f0*/  LOP3.LUT R10, RZ, R0, RZ, 0x33, !PT ;  /* 0x00000000ff0a7212 */ /* 0x000fe200078e33ff */
[----:B------:R-:W1:Y:S01]  /*1200*/  LDC R20, c[0x0][0x8b8] ;  /* 0x00022e00ff147b82 */ /* 0x000e620000000800 */
[----:B------:R-:W-:Y:S05]  /*1210*/  @!P0 BRA `(.L_x_17) ;  /* 0x0000000000288947 */ /* 0x000fea0003800000 */
[----:B------:R-:W5:Y:S02]  /*1220*/  LDC R9, c[0x0][0x8f4] ;  /* 0x00023d00ff097b82 */ /* 0x000f640000000800 */
[----:B-----5:R-:W-:-:S05]  /*1230*/  IADD3 R9, P0, R24, R9, RZ ;  /* 0x0000000918097210 */ /* 0x020fca0007f1e0ff */
[----:B------:R-:W-:-:S04]  /*1240*/  IMAD.X R11, RZ, RZ, R5, P0 ;  /* 0x000000ffff0b7224 */ /* 0x000fc800000e0605 */
[----:B------:R-:W-:-:S04]  /*1250*/  IMAD.WIDE.U32 R4, R11, R28, RZ ;  /* 0x0000001c0b047225 */ /* 0x000fc800078e00ff */
[----:B------:R-:W-:-:S04]  /*1260*/  IMAD.WIDE.U32 R6, P0, R9, R29, R4 ;  /* 0x0000001d09067225 */ /* 0x000fc80007800004 */
[----:B------:R-:W-:Y:S01]  /*1270*/  IMAD.WIDE.U32 R4, R9, R28, RZ ;  /* 0x0000001c09047225 */ /* 0x000fe200078e00ff */
[----:B------:R-:W-:-:S03]  /*1280*/  IADD3.X R9, RZ, RZ, RZ, P0, !PT ;  /* 0x000000ffff097210 */ /* 0x000fc600007fe4ff */
[----:B------:R-:W-:Y:S01]  /*1290*/  IMAD.MOV.U32 R8, RZ, RZ, R7 ;  /* 0x000000ffff087224 */ /* 0x000fe200078e0007 */
[----:B------:R-:W-:-:S05]  /*12a0*/  IADD3 RZ, P0, R5, R6, RZ ;  /* 0x0000000605ff7210 */ /* 0x000fca0007f1e0ff */
[----:B------:R-:W-:-:S08]  /*12b0*/  IMAD.WIDE.U32.X R4, R11, R29, R8, P0 ;  /* 0x0000001d0b047225 */ /* 0x000fd000000e0408 */
.L_x_17:
[----:B---3--:R-:W-:Y:S01]  /*12c0*/  SHF.R.U64 R4, R4, R12, R5 ;  /* 0x0000000c04047219 */ /* 0x008fe20000001205 */
[----:B--2---:R-:W-:Y:S01]  /*12d0*/  VIADD R6, R15, 0xffffffff ;  /* 0xffffffff0f067836 */ /* 0x004fe20000000000 */
[----:B------:R-:W-:Y:S02]  /*12e0*/  SHF.L.U32 R0, R30, R21, RZ ;  /* 0x000000151e007219 */ /* 0x000fe400000006ff */
[----:B------:R-:W-:Y:S02]  /*12f0*/  LOP3.LUT R5, R23, R10, RZ, 0xc0, !PT ;  /* 0x0000000a17057212 */ /* 0x000fe400078ec0ff */
[----:B------:R-:W-:Y:S02]  /*1300*/  IADD3 R7, -R4, RZ, RZ ;  /* 0x000000ff04077210 */ /* 0x000fe40007ffe1ff */
[----:B------:R-:W-:Y:S01]  /*1310*/  SEL R3, R3, R26, !P1 ;  /* 0x0000001a03037207 */ /* 0x000fe20004800000 */
[----:B------:R-:W-:Y:S01]  /*1320*/  IMAD R4, R0, R4, R5 ;  /* 0x0000000400047224 */ /* 0x000fe200078e0205 */
[----:B------:R-:W-:Y:S01]  /*1330*/  LOP3.LUT R6, R13, R6, RZ, 0xc0, !PT ;  /* 0x000000060d067212 */ /* 0x000fe200078ec0ff */
[----:B----4-:R-:W-:Y:S01]  /*1340*/  IMAD R0, R7, R14, R24 ;  /* 0x0000000e07007224 */ /* 0x010fe200078e0218 */
[----:B------:R-:W-:Y:S01]  /*1350*/  R2UR UR47, R25 ;  /* 0x00000000192f72ca */ /* 0x000fe200000e0000 */
[----:B-1----:R-:W-:-:S02]  /*1360*/  IMAD R3, R4, R20, R3 ;  /* 0x0000001404037224 */ /* 0x002fc400078e0203 */
[----:B------:R-:W-:Y:S02]  /*1370*/  IMAD R0, R0, R15, R6 ;  /* 0x0000000f00007224 */ /* 0x000fe400078e0206 */
[----:B------:R-:W-:-:S03]  /*1380*/  IMAD.MOV.U32 R4, RZ, RZ, 0x1 ;  /* 0x00000001ff047424 */ /* 0x000fc600078e00ff */
[----:B------:R-:W-:Y:S02]  /*1390*/  SEL R158, R0, R3, !P1 ;  /* 0x00000003009e7207 */ /* 0x000fe40004800000 */
[----:B------:R-:W-:Y:S02]  /*13a0*/  SEL R23, R3, R0, !P1 ;  /* 0x0000000003177207 */ /* 0x000fe40004800000 */
[----:B------:R-:W-:-:S07]  /*13b0*/  PRMT R0, R4, 0x7610, R0 ;  /* 0x0000761004007816 */ /* 0x000fce0000000000 */
.L_x_15:
[----:B------:R-:W-:-:S08]  /*13c0*/  NOP ;  /* 0x0000000000007918 */ /* 0x000fd00000000000 */
[----:B------:R-:W2:Y:S02]  /*13d0*/  USETMAXREG.TRY_ALLOC.CTAPOOL UP0, 0xe8 ;  /* 0x000000e8000079c8 */ /* 0x000ea40008000600 */
[----:B--2---:R-:W-:-:S13]  /*13e0*/  PLOP3.LUT P0, PT, PT, PT, UP0, 0x80, 0x0 ;  /* 0x000000000000781c */ /* 0x004fda0003f0f008 */
[----:B------:R-:W-:Y:S05]  /*13f0*/  @!P0 BRA `(.L_x_15) ;  /* 0xfffffffc00f08947 */ /* 0x000fea000383ffff */
[----:B------:R-:W-:Y:S02]  /*1400*/  ULDC.64 UR4, c[0x0][0x590] ;  /* 0x0001640000047ab9 */ /* 0x000fe40000000a00 */
[----:B------:R-:W-:Y:S01]  /*1410*/  IMAD.U32 R161, RZ, RZ, UR4 ;  /* 0x00000004ffa17e24 */ /* 0x000fe2000f8e00ff */
[----:B------:R-:W-:-:S04]  /*1420*/  MOV R162, UR5 ;  /* 0x0000000500a27c02 */ /* 0x000fc80008000f00 */
[----:B------:R-:W-:-:S04]  /*1430*/  ISETP.NE.U32.AND P1, PT, R161, RZ, PT ;  /* 0x000000ffa100720c */ /* 0x000fc80003f25070 */
[----:B------:R-:W-:-:S13]  /*1440*/  ISETP.NE.AND.EX P0, PT, R162, RZ, PT, P1 ;  /* 0x000000ffa200720c */ /* 0x000fda0003f05310 */
[----:B------:R-:W-:Y:S05]  /*1450*/  @P0 BRA `(.L_x_18) ;  /* 0x00000000002c0947 */ /* 0x000fea0003800000 */
[----:B------:R-:W-:Y:S02]  /*1460*/  ULDC.64 UR4, c[0x0][0x588] ;  /* 0x0001620000047ab9 */ /* 0x000fe40000000a00 */
[----:B------:R-:W-:-:S04]  /*1470*/  ISETP.NE.U32.AND P0, PT, RZ, UR4, PT ;  /* 0x00000004ff007c0c */ /* 0x000fc8000bf05070 */
[----:B------:R-:W-:-:S13]  /*1480*/  ISETP.NE.AND.EX P0, PT, RZ, UR5, PT, P0 ;  /* 0x00000005ff007c0c */ /* 0x000fda000bf05300 */
[----:B------:R-:W-:Y:S05]  /*1490*/  @!P0 BRA `(.L_x_19) ;  /* 0x0000000000108947 */ /* 0x000fea0003800000 */
[----:B------:R-:W2:Y:S02]  /*14a0*/  LDC.64 R156, c[0x0][0x588] ;  /* 0x00016200ff9c7b82 */ /* 0x000ea40000000a00 */
[----:B--2---:R2:W5:Y:S01]  /*14b0*/  LDG.E R156, desc[UR42][R156.64] ;  /* 0x0000002a9c9c7981 */ /* 0x004562000c1e1900 */
[----:B------:R-:W-:Y:S01]  /*14c0*/  IMAD.MOV.U32 R154, RZ, RZ, 0x1 ;  /* 0x00000001ff9a7424 */ /* 0x000fe200078e00ff */
[----:B------:R-:W-:Y:S06]  /*14d0*/  BRA `(.L_x_18) ;  /* 0x00000000000c7947 */ /* 0x000fec0003800000 */
.L_x_19:
[----:B------:R-:W-:Y:S01]  /*14e0*/  ULDC UR4, c[0x0][0x580] ;  /* 0x0001600000047ab9 */ /* 0x000fe20000000800 */
[----:B------:R-:W-:Y:S01]  /*14f0*/  IMAD.MOV.U32 R154, RZ, RZ, 0x1 ;  /* 0x00000001ff9a7424 */ /* 0x000fe200078e00ff */
[----:B------:R-:W-:-:S07]  /*1500*/  MOV R156, UR4 ;  /* 0x00000004009c7c02 */ /* 0x000fce0008000f00 */
.L_x_18:
[----:B------:R-:W-:Y:S02]  /*1510*/  ULDC.64 UR4, c[0x0][0x5b0] ;  /* 0x00016c0000047ab9 */ /* 0x000fe40000000a00 */
[----:B------:R-:W-:-:S04]  /*1520*/  ISETP.NE.U32.AND P0, PT, RZ, UR4, PT ;  /* 0x00000004ff007c0c */ /* 0x000fc8000bf05070 */
[----:B------:R-:W-:-:S13]  /*1530*/  ISETP.NE.AND.EX P0, PT, RZ, UR5, PT, P0 ;  /* 0x00000005ff007c0c */ /* 0x000fda000bf05300 */
[----:B------:R-:W-:Y:S05]  /*1540*/  @P0 BRA `(.L_x_20) ;  /* 0x0000000000240947 */ /* 0x000fea0003800000 */
[----:B------:R-:W-:Y:S02]  /*1550*/  ULDC.64 UR4, c[0x0][0x5a8] ;  /* 0x00016a0000047ab9 */ /* 0x000fe40000000a00 */
[----:B------:R-:W-:-:S04]  /*1560*/  ISETP.NE.U32.AND P0, PT, RZ, UR4, PT ;  /* 0x00000004ff007c0c */ /* 0x000fc8000bf05070 */
[----:B------:R-:W-:-:S13]  /*1570*/  ISETP.NE.AND.EX P0, PT, RZ, UR5, PT, P0 ;  /* 0x00000005ff007c0c */ /* 0x000fda000bf05300 */
[----:B------:R-:W-:Y:S05]  /*1580*/  @!P0 BRA `(.L_x_21) ;  /* 0x00000000000c8947 */ /* 0x000fea0003800000 */
[----:B------:R-:W2:Y:S02]  /*1590*/  LDC.64 R4, c[0x0][0x5a8] ;  /* 0x00016a00ff047b82 */ /* 0x000ea40000000a00 */
[----:B--2---:R3:W5:Y:S01]  /*15a0*/  LDG.E R157, desc[UR42][R4.64] ;  /* 0x0000002a049d7981 */ /* 0x004762000c1e1900 */
[----:B------:R-:W-:Y:S05]  /*15b0*/  BRA `(.L_x_20) ;  /* 0x0000000000087947 */ /* 0x000fea0003800000 */
.L_x_21:
[----:B------:R-:W-:Y:S02]  /*15c0*/  ULDC UR4, c[0x0][0x5a0] ;  /* 0x0001680000047ab9 */ /* 0x000fe40000000800 */
[----:B--2---:R-:W-:-:S07]  /*15d0*/  IMAD.U32 R157, RZ, RZ, UR4 ;  /* 0x00000004ff9d7e24 */ /* 0x004fce000f8e00ff */
.L_x_20:
[----:B------:R-:W-:Y:S01]  /*15e0*/  LOP3.LUT P2, RZ, R0, 0xff, RZ, 0xc0, !PT ;  /* 0x000000ff00ff7812 */ /* 0x000fe2000784c0ff */
[----:B------:R-:W-:Y:S01]  /*15f0*/  UMOV UR36, URZ ;  /* 0x0000003f00247c82 */ /* 0x000fe20008000000 */
[----:B------:R-:W-:-:S11]  /*1600*/  PLOP3.LUT P0, PT, PT, PT, PT, 0x80, 0x0 ;  /* 0x000000000000781c */ /* 0x000fd60003f0f070 */
[----:B------:R-:W-:Y:S05]  /*1610*/  @!P2 BRA `(.L_x_22) ;  /* 0x0000005400b0a947 */ /* 0x000fea0003800000 */
[----:B------:R-:W-:Y:S01]  /*1620*/  ULDC UR4, c[0x0][0x28c] ;  /* 0x0000a30000047ab9 */ /* 0x000fe20000000800 */
[----:B------:R-:W-:Y:S01]  /*1630*/  IMAD.MOV.U32 R155, RZ, RZ, 0x10 ;  /* 0x00000010ff9b7424 */ /* 0x000fe200078e00ff */
[----:B------:R-:W-:Y:S01]  /*1640*/  UIADD3 UR4, UR4, 0x3f, URZ ;  /* 0x0000003f04047890 */ /* 0x000fe2000fffe03f */
[----:B------:R-:W-:Y:S01]  /*1650*/  LOP3.LUT P0, RZ, R18, 0x4, RZ, 0xc0, !PT ;  /* 0x0000000412ff7812 */ /* 0x000fe2000780c0ff */
[----:B------:R-:W-:Y:S01]  /*1660*/  ULDC.64 UR54, c[0x0][0x198] ;  /* 0x0000660000367ab9 */ /* 0x000fe20000000a00 */
[----:B------:R-:W-:Y:S01]  /*1670*/  LOP3.LUT R159, R22, 0x1, RZ, 0xfc, !PT ;  /* 0x00000001169f7812 */ /* 0x000fe200078efcff */
[----:B------:R-:W-:Y:S01]  /*1680*/  USHF.R.S32.HI UR5, URZ, 0x1f, UR4 ;  /* 0x0000001f3f057899 */ /* 0x000fe20008011404 */
[----:B------:R-:W-:Y:S01]  /*1690*/  LOP3.LUT R160, R19, 0x1, RZ, 0xfc, !PT ;  /* 0x0000000113a07812 */ /* 0x000fe200078efcff */
[----:B------:R-:W-:Y:S01]  /*16a0*/  UMOV UR39, URZ ;  /* 0x0000003f00277c82 */ /* 0x000fe20008000000 */
[----:B------:R-:W-:Y:S01]  /*16b0*/  SEL R155, R155, 0xfffffff0, !P0 ;  /* 0xfffffff09b9b7807 */ /* 0x000fe20004000000 */
[----:B------:R-:W-:Y:S01]  /*16c0*/  ULEA.HI UR5, UR5, UR4, URZ, 0x6 ;  /* 0x0000000405057291 */ /* 0x000fe2000f8f303f */
[----:B------:R-:W-:Y:S01]  /*16d0*/  UMOV UR48, URZ ;  /* 0x0000003f00307c82 */ /* 0x000fe20008000000 */
[----:B------:R-:W-:-:S02]  /*16e0*/  UMOV UR49, URZ ;  /* 0x0000003f00317c82 */ /* 0x000fc40008000000 */
[----:B------:R-:W-:Y:S01]  /*16f0*/  USHF.R.S32.HI UR50, URZ, 0x6, UR5 ;  /* 0x000000063f327899 */ /* 0x000fe20008011405 */
[----:B------:R-:W-:-:S11]  /*1700*/  UMOV UR36, URZ ;  /* 0x0000003f00247c82 */ /* 0x000fd60008000000 */
.L_x_133:
[----:B------:R-:W-:Y:S01]  /*1710*/  LOP3.LUT R0, R18, 0x80, RZ, 0xc0, !PT ;  /* 0x0000008012007812 */ /* 0x000fe200078ec0ff */
[----:B------:R-:W4:Y:S01]  /*1720*/  S2UR UR51, SR_CgaCtaId ;  /* 0x00000000003379c3 */ /* 0x000f220000008800 */
[----:B------:R-:W-:Y:S02]  /*1730*/  UMOV UR52, 0x400 ;  /* 0x0000040000347882 */ /* 0x000fe40000000000 */
[----:B------:R-:W-:-:S06]  /*1740*/  SHF.R.U32.HI R0, RZ, 0x7, R0 ;  /* 0x00000007ff007819 */ /* 0x000fcc0000011600 */
[----:B-1----:R-:W1:Y:S01]  /*1750*/  SHFL.IDX PT, R0, R0, RZ, 0x1f ;  /* 0x00001fff00007589 */ /* 0x002e6200000e0000 */
[----:B----4-:R-:W-:Y:S01]  /*1760*/  ULEA UR52, UR51, UR52, 0x18 ;  /* 0x0000003433347291 */ /* 0x010fe2000f8ec03f */
[----:B-1----:R-:W-:-:S13]  /*1770*/  R2UR UR4, R0 ;  /* 0x00000000000472ca */ /* 0x002fda00000e0000 */
[----:B------:R-:W-:-:S04]  /*1780*/  ULEA.HI UR5, UR4, UR4, URZ, 0x1 ;  /* 0x0000000404057291 */ /* 0x000fc8000f8f083f */
[----:B------:R-:W-:-:S04]  /*1790*/  ULOP3.LUT UR5, UR5, 0x7fffe, URZ, 0xc0, !UPT ;  /* 0x0007fffe05057892 */ /* 0x000fc8000f8ec03f */
[----:B------:R-:W-:-:S03]  /*17a0*/  UIADD3 UR5, UR4, -UR5, URZ ;  /* 0x8000000504057290 */ /* 0x000fc6000fffe03f */
[----:B------:R-:W-:Y:S01]  /*17b0*/  ULDC UR4, c[0x0][0x28c] ;  /* 0x0000a30000047ab9 */ /* 0x000fe20000000800 */
[----:B------:R-:W-:Y:S01]  /*17c0*/  ULEA UR5, UR5, UR52, 0xd ;  /* 0x0000003405057291 */ /* 0x000fe2000f8e683f */
[----:B------:R-:W-:-:S03]  /*17d0*/  ISETP.LT.AND P0, PT, RZ, UR4, PT ;  /* 0x00000004ff007c0c */ /* 0x000fc6000bf01270 */
[----:B------:R-:W-:-:S04]  /*17e0*/  UIADD3 UR5, UR5, 0x8400, URZ ;  /* 0x0000840005057890 */ /* 0x000fc8000fffe03f */
[----:B------:R-:W-:-:S04]  /*17f0*/  USHF.R.U32.HI UR5, URZ, 0x4, UR5 ;  /* 0x000000043f057899 */ /* 0x000fc80008011605 */
[----:B------:R-:W-:Y:S02]  /*1800*/  ULOP3.LUT UR44, UR5, 0x3fff, URZ, 0xc0, !UPT ;  /* 0x00003fff052c7892 */ /* 0x000fe4000f8ec03f */
[----:B------:R-:W-:Y:S10]  /*1810*/  @P0 BRA `(.L_x_23) ;  /* 0x0000000000400947 */ /* 0x000ff40003800000 */
[----:B------:R-:W-:Y:S01]  /*1820*/  MOV R0, 0x0 ;  /* 0x0000000000007802 */ /* 0x000fe20000000f00 */
[----:B------:R-:W-:Y:S01]  /*1830*/  ULDC.64 UR4, c[0x4][0x70] ;  /* 0x01001c0000047ab9 */ /* 0x000fe20000000a00 */
[----:B------:R-:W-:Y:S01]  /*1840*/  ULDC.64 UR6, c[0x4][0x8] ;  /* 0x0100020000067ab9 */ /* 0x000fe20000000a00 */
[----:B---3--:R-:W-:Y:S01]  /*1850*/  MOV R4, UR4 ;  /* 0x0000000400047c02 */ /* 0x008fe20008000f00 */
[----:B------:R1:W3:Y:S01]  /*1860*/  LDC.64 R14, c[0x4][R0] ;  /* 0x01000000000e7b82 */ /* 0x0002e20000000a00 */
[----:B------:R-:W-:Y:S01]  /*1870*/  IMAD.U32 R5, RZ, RZ, UR5 ;  /* 0x00000005ff057e24 */ /* 0x000fe2000f8e00ff */
[----:B------:R-:W-:Y:S01]  /*1880*/  ULDC.64 UR4, c[0x4][0x78] ;  /* 0x01001e0000047ab9 */ /* 0x000fe20000000a00 */
[----:B------:R-:W-:Y:S01]  /*1890*/  IMAD.U32 R10, RZ, RZ, UR6 ;  /* 0x00000006ff0a7e24 */ /* 0x000fe2000f8e00ff */
[----:B------:R-:W-:Y:S01]  /*18a0*/  MOV R7, UR5 ;  /* 0x0000000500077c02 */ /* 0x000fe20008000f00 */
[----:B------:R-:W-:Y:S01]  /*18b0*/  IMAD.U32 R6, RZ, RZ, UR4 ;  /* 0x00000004ff067e24 */ /* 0x000fe2000f8e00ff */
[----:B------:R-:W-:Y:S01]  /*18c0*/  MOV R8, 0x1e1 ;  /* 0x000001e100087802 */ /* 0x000fe20000000f00 */
[----:B------:R-:W-:-:S02]  /*18d0*/  IMAD.U32 R11, RZ, RZ, UR7 ;  /* 0x00000007ff0b7e24 */ /* 0x000fc4000f8e00ff */
[----:B------:R-:W-:Y:S02]  /*18e0*/  IMAD.MOV.U32 R12, RZ, RZ, 0x1 ;  /* 0x00000001ff0c7424 */ /* 0x000fe400078e00ff */
[----:B-1----:R-:W-:-:S07]  /*18f0*/  IMAD.MOV.U32 R13, RZ, RZ, RZ ;  /* 0x000000ffff0d7224 */ /* 0x002fce00078e00ff */
[----:B------:R-:W-:-:S07]  /*1900*/  LEPC R20, `(.L_x_23) ;  /* 0x000000001014794e */ /* 0x000fce0000000000 */
[----:B--23-5:R-:W-:Y:S05]  /*1910*/  CALL.ABS.NOINC R14 ;  /* 0x000000000e007343 */ /* 0x02cfea0003c00000 */
.L_x_23:
[----:B------:R-:W-:-:S13]  /*1920*/  ISETP.NE.AND P0, PT, R159, 0x3, PT ;  /* 0x000000039f00780c */ /* 0x000fda0003f05270 */
[----:B------:R-:W-:Y:S05]  /*1930*/  @!P0 BRA `(.L_x_24) ;  /* 0x0000000000048947 */ /* 0x000fea0003800000 */
[----:B------:R-:W-:Y:S01]  /*1940*/  BPT.TRAP 0x1 ;  /* 0x000000040000795c */ /* 0x000fe20000300000 */
.L_x_24:
[----:B------:R-:W-:Y:S01]  /*1950*/  IMAD.U32 R0, RZ, RZ, UR48 ;  /* 0x00000030ff007e24 */ /* 0x000fe2000f8e00ff */
[----:B------:R-:W-:-:S04]  /*1960*/  MOV R3, UR49 ;  /* 0x0000003100037c02 */ /* 0x000fc80008000f00 */
[----:B------:R-:W-:Y:S02]  /*1970*/  LEA R3, R3, UR52, 0x3 ;  /* 0x0000003403037c11 */ /* 0x000fe4000f8e18ff */
[----:B------:R-:W-:-:S04]  /*1980*/  SHF.L.U32 R0, R0, 0x1f, RZ ;  /* 0x0000001f00007819 */ /* 0x000fc800000006ff */
[----:B------:R1:W4:Y:S01]  /*1990*/  SYNCS.PHASECHK.TRANS64.TRYWAIT P1, [R3+URZ], R0 ;  /* 0x00000000030075a7 */ /* 0x000322000802017f */
[----:B------:R-:W-:Y:S05]  /*19a0*/  @!P0 BRA `(.L_x_25) ;  /* 0x0000000000048947 */ /* 0x000fea0003800000 */
[----:B------:R-:W-:Y:S01]  /*19b0*/  BPT.TRAP 0x1 ;  /* 0x000000040000795c */ /* 0x000fe20000300000 */
.L_x_25:
[----:B----4-:R-:W-:Y:S05]  /*19c0*/  @P1 BRA `(.L_x_26) ;  /* 0x0000000000081947 */ /* 0x010fea0003800000 */
[----:B------:R-:W4:Y:S02]  /*19d0*/  SYNCS.PHASECHK.TRANS64.TRYWAIT P1, [R3+URZ], R0 ;  /* 0x00000000030075a7 */ /* 0x000f24000802017f */
[----:B----4-:R-:W-:Y:S05]  /*19e0*/  @!P1 BRA `(.L_x_27) ;  /* 0x0000008000bc9947 */ /* 0x010fea0003800000 */
.L_x_26:
[----:B------:R-:W-:-:S04]  /*19f0*/  UISETP.LT.AND UP0, UPT, UR50, 0x1, UPT ;  /* 0x000000013200788c */ /* 0x000fc8000bf01270 */
[----:B------:R-:W-:-:S06]  /*1a00*/  USEL UR4, UR50, 0x1, UP0 ;  /* 0x0000000132047887 */ /* 0x000fcc0008000000 */
[----:B-1--4-:R-:W-:Y:S01]  /*1a10*/  IMAD.U32 R0, RZ, RZ, UR4 ;  /* 0x00000004ff007e24 */ /* 0x012fe2000f8e00ff */
[----:B------:R-:W-:Y:S05]  /*1a20*/  WARPSYNC.ALL ;  /* 0x0000000000007948 */ /* 0x000fea0003800000 */
[----:B------:R-:W-:-:S04]  /*1a30*/  IADD3 R0, -R0, UR50, RZ ;  /* 0x0000003200007c10 */ /* 0x000fc8000fffe1ff */
[----:B------:R-:W-:Y:S01]  /*1a40*/  ISETP.GE.AND P1, PT, R0, 0x1, PT ;  /* 0x000000010000780c */ /* 0x000fe20003f26270 */
[----:B------:R-:W-:Y:S01]  /*1a50*/  UIADD3 UR4, UR52, 0x28400, URZ ;  /* 0x0002840034047890 */ /* 0x000fe2000fffe03f */
[----:B------:R-:W-:Y:S01]  /*1a60*/  WARPGROUP.ARRIVE ;  /* 0x00000000000079c5 */ /* 0x000fe20000000000 */
[----:B------:R-:W-:Y:S01]  /*1a70*/  UMOV UR9, 0x40000040 ;  /* 0x4000004000097882 */ /* 0x000fe20000000000 */
[----:B------:R-:W-:Y:S01]  /*1a80*/  UMOV UR11, 0x40000040 ;  /* 0x40000040000b7882 */ /* 0x000fe20000000000 */
[----:B------:R-:W-:-:S04]  /*1a90*/  USHF.R.U32.HI UR4, URZ, 0x4, UR4 ;  /* 0x000000043f047899 */ /* 0x000fc80008011604 */
[----:B------:R-:W-:Y:S02]  /*1aa0*/  ULOP3.LUT UR5, UR4, 0x3fff, URZ, 0xc0, !UPT ;  /* 0x00003fff04057892 */ /* 0x000fe4000f8ec03f */
[----:B------:R-:W-:Y:S02]  /*1ab0*/  ULOP3.LUT UR4, UR44, 0x10000, URZ, 0xfc, !UPT ;  /* 0x000100002c047892 */ /* 0x000fe4000f8efc3f */
[----:B------:R-:W-:Y:S02]  /*1ac0*/  ULOP3.LUT UR5, UR5, 0x10000, URZ, 0xfc, !UPT ;  /* 0x0001000005057892 */ /* 0x000fe4000f8efc3f */
[----:B------:R-:W-:Y:S02]  /*1ad0*/  ULEA UR6, UR49, UR4, 0xb ;  /* 0x0000000431067291 */ /* 0x000fe4000f8e583f */
[----:B------:R-:W-:-:S05]  /*1ae0*/  ULEA UR7, UR49, UR5, 0xa ;  /* 0x0000000531077291 */ /* 0x000fca000f8e503f */
[----:B------:R-:W-:Y:S02]  /*1af0*/  UMOV UR8, UR6 ;  /* 0x0000000600087c82 */ /* 0x000fe40008000000 */
[----:B------:R-:W-:Y:S02]  /*1b00*/  UMOV UR10, UR7 ;  /* 0x00000007000a7c82 */ /* 0x000fe40008000000 */
[----:B------:R-:W-:Y:S01]  /*1b10*/  HGMMA.64x128x16.F32 R88, gdesc[UR8], RZ, !UPT, gsb0 ;  /* 0x01e00000085879f0 */ /* 0x000fe2000c0008ff */
[----:B------:R-:W-:Y:S01]  /*1b20*/  UIADD3 UR8, UR6, 0x400, URZ ;  /* 0x0000040006087890 */ /* 0x000fe2000fffe03f */
[----:B------:R-:W-:Y:S01]  /*1b30*/  UMOV UR9, 0x40000040 ;  /* 0x4000004000097882 */ /* 0x000fe20000000000 */
[----:B------:R-:W-:Y:S02]  /*1b40*/  WARPGROUP.DEPBAR.LE gsb0, 0x0 ;  /* 0x00008000000079c5 */ /* 0x000fe40000010000 */
[----:B------:R-:W-:-:S07]  /*1b50*/  WARPGROUP.ARRIVE ;  /* 0x00000000000079c5 */ /* 0x000fce0000000000 */
[----:B------:R-:W-:Y:S01]  /*1b60*/  HGMMA.64x128x16.F32 R24, gdesc[UR8], RZ, !UPT, gsb0 ;  /* 0x01e00000081879f0 */ /* 0x000fe2000c0008ff */
[----:B------:R-:W-:Y:S02]  /*1b70*/  UIADD3 UR8, UR6, 0x2, URZ ;  /* 0x0000000206087890 */ /* 0x000fe4000fffe03f */
[----:B------:R-:W-:Y:S01]  /*1b80*/  UIADD3 UR10, UR7, 0x2, URZ ;  /* 0x00000002070a7890 */ /* 0x000fe2000fffe03f */
[----:B------:R-:W-:Y:S01]  /*1b90*/  UMOV UR9, 0x40000040 ;  /* 0x4000004000097882 */ /* 0x000fe20000000000 */
[----:B------:R-:W-:Y:S01]  /*1ba0*/  UMOV UR11, 0x40000040 ;  /* 0x40000040000b7882 */ /* 0x000fe20000000000 */
[----:B------:R-:W-:Y:S02]  /*1bb0*/  WARPGROUP.DEPBAR.LE gsb0, 0x0 ;  /* 0x00008000000079c5 */ /* 0x000fe40000010000 */
[----:B------:R-:W-:-:S06]  /*1bc0*/  WARPGROUP.ARRIVE ;  /* 0x00000000000079c5 */ /* 0x000fcc0000000000 */
[----:B------:R-:W-:Y:S01]  /*1bd0*/  HGMMA.64x128x16.F32 R88, gdesc[UR8], R88, gsb0 ;  /* 0x01e00000085879f0 */ /* 0x000fe20008000858 */
[----:B------:R-:W-:Y:S01]  /*1be0*/  UIADD3 UR8, UR6, 0x402, URZ ;  /* 0x0000040206087890 */ /* 0x000fe2000fffe03f */
[----:B------:R-:W-:Y:S01]  /*1bf0*/  UMOV UR9, 0x40000040 ;  /* 0x4000004000097882 */ /* 0x000fe20000000000 */
[----:B------:R-:W-:Y:S02]  /*1c00*/  WARPGROUP.DEPBAR.LE gsb0, 0x0 ;  /* 0x00008000000079c5 */ /* 0x000fe40000010000 */
[----:B------:R-:W-:-:S07]  /*1c10*/  WARPGROUP.ARRIVE ;  /* 0x00000000000079c5 */ /* 0x000fce0000000000 */
[----:B------:R-:W-:Y:S01]  /*1c20*/  HGMMA.64x128x16.F32 R24, gdesc[UR8], R24, gsb0 ;  /* 0x01e00000081879f0 */ /* 0x000fe20008000818 */
        /* <DEDUP_REMOVED lines=23> */
[----:B------:R-:W-:Y:S03]  /*1da0*/  HGMMA.64x128x16.F32 R24, gdesc[UR8], R24, gsb0 ;  /* 0x01e00000081879f0 */ /* 0x000fe60008000818 */
[----:B------:R-:W-:Y:S02]  /*1db0*/  WARPGROUP.DEPBAR.LE gsb0, 0x0 ;  /* 0x00008000000079c5 */ /* 0x000fe40000010000 */
[----:B------:R-:W-:Y:S05]  /*1dc0*/  @!P1 BRA `(.L_x_28) ;  /* 0x0000000400609947 */ /* 0x000fea0003800000 */
[----:B------:R-:W-:Y:S02]  /*1dd0*/  UIADD3 UR6, UR49, 0x1, URZ ;  /* 0x0000000131067890 */ /* 0x000fe4000fffe03f */
[----:B------:R-:W-:Y:S02]  /*1de0*/  MOV R3, UR49 ;  /* 0x0000003100037c02 */ /* 0x000fe40008000f00 */
[----:B------:R-:W-:-:S04]  /*1df0*/  UISETP.NE.AND UP0, UPT, UR6, 0x4, UPT ;  /* 0x000000040600788c */ /* 0x000fc8000bf05270 */
[----:B------:R-:W-:Y:S02]  /*1e00*/  USEL UR7, URZ, 0x1, UP0 ;  /* 0x000000013f077887 */ /* 0x000fe40008000000 */
[----:B------:R-:W-:Y:S02]  /*1e10*/  USEL UR6, UR6, URZ, UP0 ;  /* 0x0000003f06067287 */ /* 0x000fe40008000000 */
[----:B------:R-:W-:-:S06]  /*1e20*/  ULOP3.LUT UR7, UR48, UR7, URZ, 0x3c, !UPT ;  /* 0x0000000730077292 */ /* 0x000fcc000f8e3c3f */
[----:B------:R-:W-:-:S07]  /*1e30*/  IMAD.U32 R6, RZ, RZ, UR7 ;  /* 0x00000007ff067e24 */ /* 0x000fce000f8e00ff */
.L_x_35:
[----:B------:R-:W-:Y:S05]  /*1e40*/  @!P0 BRA `(.L_x_29) ;  /* 0x0000000000048947 */ /* 0x000fea0003800000 */
[----:B------:R-:W-:Y:S01]  /*1e50*/  BPT.TRAP 0x1 ;  /* 0x000000040000795c */ /* 0x000fe20000300000 */
.L_x_29:
[----:B------:R-:W-:Y:S01]  /*1e60*/  ULEA UR7, UR6, UR52, 0x3 ;  /* 0x0000003406077291 */ /* 0x000fe2000f8e183f */
[----:B---3--:R-:W-:-:S08]  /*1e70*/  SHF.L.U32 R4, R6, 0x1f, RZ ;  /* 0x0000001f06047819 */ /* 0x008fd000000006ff */
[----:B------:R1:W3:Y:S01]  /*1e80*/  SYNCS.PHASECHK.TRANS64.TRYWAIT P1, [UR7], R4 ;  /* 0x00000004ff0075a7 */ /* 0x0002e20008020147 */
[----:B------:R-:W-:Y:S05]  /*1e90*/  @!P0 BRA `(.L_x_30) ;  /* 0x0000000000048947 */ /* 0x000fea0003800000 */
[----:B------:R-:W-:Y:S01]  /*1ea0*/  BPT.TRAP 0x1 ;  /* 0x000000040000795c */ /* 0x000fe20000300000 */
.L_x_30:
[----:B---3--:R-:W-:Y:S05]  /*1eb0*/  @P1 BRA `(.L_x_31) ;  /* 0x0000000000081947 */ /* 0x008fea0003800000 */
[----:B------:R-:W3:Y:S02]  /*1ec0*/  SYNCS.PHASECHK.TRANS64.TRYWAIT P1, [UR7], R4 ;  /* 0x00000004ff0075a7 */ /* 0x000ee40008020147 */
[----:B---3--:R-:W-:Y:S05]  /*1ed0*/  @!P1 BRA `(.L_x_32) ;  /* 0x0000007c00949947 */ /* 0x008fea0003800000 */
.L_x_31:
[----:B------:R-:W-:Y:S01]  /*1ee0*/  ULEA UR7, UR6, UR4, 0xb ;  /* 0x0000000406077291 */ /* 0x000fe2000f8e583f */
[----:B------:R-:W-:Y:S01]  /*1ef0*/  WARPGROUP.ARRIVE ;  /* 0x00000000000079c5 */ /* 0x000fe20000000000 */
[----:B------:R-:W-:Y:S01]  /*1f00*/  ULEA UR12, UR6, UR5, 0xa ;  /* 0x00000005060c7291 */ /* 0x000fe2000f8e503f */
[----:B------:R-:W-:Y:S01]  /*1f10*/  UMOV UR9, 0x40000040 ;  /* 0x4000004000097882 */ /* 0x000fe20000000000 */
[----:B------:R-:W-:-:S03]  /*1f20*/  UMOV UR11, 0x40000040 ;  /* 0x40000040000b7882 */ /* 0x000fc60000000000 */
[----:B------:R-:W-:Y:S02]  /*1f30*/  UMOV UR8, UR7 ;  /* 0x0000000700087c82 */ /* 0x000fe40008000000 */
[----:B------:R-:W-:Y:S02]  /*1f40*/  UMOV UR10, UR12 ;  /* 0x0000000c000a7c82 */ /* 0x000fe40008000000 */
        /* <DEDUP_REMOVED lines=44> */
[----:B------:R-:W-:Y:S01]  /*2210*/  BPT.TRAP 0x1 ;  /* 0x000000040000795c */ /* 0x000fe20000300000 */
.L_x_33:
[----:B------:R-:W-:-:S13]  /*2220*/  ISETP.NE.AND P1, PT, R152, RZ, PT ;  /* 0x000000ff9800720c */ /* 0x000fda0003f25270 */
[----:B-1-3--:R-:W-:-:S05]  /*2230*/  @P1 LEA R4, R3, UR52, 0x3 ;  /* 0x0000003403041c11 */ /* 0x00afca000f8e18ff */
[----:B------:R-:W-:-:S05]  /*2240*/  @P1 VIADD R4, R4, 0x20 ;  /* 0x0000002004041836 */ /* 0x000fca0000000000 */
[----:B------:R-:W-:-:S04]  /*2250*/  @P1 PRMT R4, R153, 0x654, R4 ;  /* 0x0000065499041816 */ /* 0x000fc80000000004 */
[----:B------:R1:W-:Y:S01]  /*2260*/  @P1 SYNCS.ARRIVE.TRANS64.RED.A1T0 RZ, [R4+URZ], RZ ;  /* 0x000000ff04ff19a7 */ /* 0x0003e2000810043f */
[----:B------:R-:W-:-:S13]  /*2270*/  ISETP.GT.U32.AND P1, PT, R22, 0x1, PT ;  /* 0x000000011600780c */ /* 0x000fda0003f24070 */
[----:B-1----:R-:W-:Y:S05]  /*2280*/  @P1 BRA `(.L_x_34) ;  /* 0x0000000000041947 */ /* 0x002fea0003800000 */
[----:B------:R-:W-:Y:S01]  /*2290*/  BPT.TRAP 0x1 ;  /* 0x000000040000795c */ /* 0x000fe20000300000 */
.L_x_34:
[----:B------:R-:W-:Y:S01]  /*22a0*/  UIADD3 UR6, UR6, 0x1, URZ ;  /* 0x0000000106067890 */ /* 0x000fe2000fffe03f */
[C---:B------:R-:W-:Y:S01]  /*22b0*/  ISETP.GT.AND P2, PT, R0.reuse, 0x1, PT ;  /* 0x000000010000780c */ /* 0x040fe20003f44270 */
[----:B------:R-:W-:Y:S01]  /*22c0*/  VIADD R0, R0, 0xffffffff ;  /* 0xffffffff00007836 */ /* 0x000fe20000000000 */
[----:B------:R-:W-:Y:S01]  /*22d0*/  IADD3 R3, R3, 0x1, RZ ;  /* 0x0000000103037810 */ /* 0x000fe20007ffe0ff */
[----:B------:R-:W-:-:S03]  /*22e0*/  UISETP.NE.AND UP0, UPT, UR6, 0x4, UPT ;  /* 0x000000040600788c */ /* 0x000fc6000bf05270 */
[C---:B------:R-:W-:Y:S01]  /*22f0*/  ISETP.NE.AND P1, PT, R3.reuse, 0x4, PT ;  /* 0x000000040300780c */ /* 0x040fe20003f25270 */
[----:B------:R-:W-:Y:S02]  /*2300*/  USEL UR7, URZ, 0x1, UP0 ;  /* 0x000000013f077887 */ /* 0x000fe40008000000 */
[----:B------:R-:W-:Y:S01]  /*2310*/  USEL UR6, UR6, URZ, UP0 ;  /* 0x0000003f06067287 */ /* 0x000fe20008000000 */
[----:B------:R-:W-:-:S03]  /*2320*/  SEL R3, R3, RZ, P1 ;  /* 0x000000ff03037207 */ /* 0x000fc60000800000 */
[----:B------:R-:W-:Y:S01]  /*2330*/  LOP3.LUT R6, R6, UR7, RZ, 0x3c, !PT ;  /* 0x0000000706067c12 */ /* 0x000fe2000f8e3cff */
[----:B------:R-:W-:Y:S07]  /*2340*/  @P2 BRA `(.L_x_35) ;  /* 0xfffffff800bc2947 */ /* 0x000fee000383ffff */
.L_x_28:
[----:B------:R-:W1:Y:S02]  /*2350*/  LDC R0, c[0x0][0x28c] ;  /* 0x0000a300ff007b82 */ /* 0x000e640000000800 */
[----:B-1----:R-:W-:-:S13]  /*2360*/  ISETP.GE.AND P1, PT, R0, 0x1, PT ;  /* 0x000000010000780c */ /* 0x002fda0003f26270 */
[----:B------:R-:W-:Y:S05]  /*2370*/  @!P1 BRA `(.L_x_36) ;  /* 0x0000000000449947 */ /* 0x000fea0003800000 */
[----:B------:R-:W-:Y:S05]  /*2380*/  @!P0 BRA `(.L_x_37) ;  /* 0x0000000000048947 */ /* 0x000fea0003800000 */
[----:B------:R-:W-:Y:S01]  /*2390*/  BPT.TRAP 0x1 ;  /* 0x000000040000795c */ /* 0x000fe20000300000 */
.L_x_37:
[----:B------:R-:W-:Y:S01]  /*23a0*/  ISETP.NE.AND P0, PT, R152, RZ, PT ;  /* 0x000000ff9800720c */ /* 0x000fe20003f05270 */
[----:B------:R-:W-:Y:S01]  /*23b0*/  UISETP.LT.AND UP1, UPT, UR50, 0x1, UPT ;  /* 0x000000013200788c */ /* 0x000fe2000bf21270 */
[----:B------:R-:W-:-:S11]  /*23c0*/  IMAD.U32 R3, RZ, RZ, UR52 ;  /* 0x00000034ff037e24 */ /* 0x000fd6000f8e00ff */
[----:B------:R-:W-:-:S05]  /*23d0*/  VOTEU.ANY UP0, P0 ;  /* 0x00000000003f7886 */ /* 0x000fca0000000100 */
[----:B------:R-:W-:-:S04]  /*23e0*/  @UP0 USEL UR4, UR50, 0x1, UP1 ;  /* 0x0000000132040887 */ /* 0x000fc80008800000 */
[----:B------:R-:W-:-:S06]  /*23f0*/  @UP0 UIADD3 UR4, UR49, UR50, -UR4 ;  /* 0x0000003231040290 */ /* 0x000fcc000fffe804 */
[----:B------:R-:W-:-:S05]  /*2400*/  IMAD.U32 R0, RZ, RZ, UR4 ;  /* 0x00000004ff007e24 */ /* 0x000fca000f8e00ff */
[----:B------:R-:W-:-:S04]  /*2410*/  @P0 SHF.L.U32 R0, R0, 0x3, RZ ;  /* 0x0000000300000819 */ /* 0x000fc800000006ff */
[----:B------:R-:W-:-:S04]  /*2420*/  @P0 LOP3.LUT R0, R0, 0x18, RZ, 0xc0, !PT ;  /* 0x0000001800000812 */ /* 0x000fc800078ec0ff */
[----:B------:R-:W-:-:S04]  /*2430*/  @P0 IADD3 R0, R3, 0x20, R0 ;  /* 0x0000002003000810 */ /* 0x000fc80007ffe000 */
[----:B------:R-:W-:-:S04]  /*2440*/  @P0 PRMT R0, R153, 0x654, R0 ;  /* 0x0000065499000816 */ /* 0x000fc80000000000 */
[----:B------:R1:W-:Y:S01]  /*2450*/  @P0 SYNCS.ARRIVE.TRANS64.RED.A1T0 RZ, [R0+URZ], RZ ;  /* 0x000000ff00ff09a7 */ /* 0x0003e2000810043f */
[----:B------:R-:W-:-:S13]  /*2460*/  ISETP.GT.U32.AND P0, PT, R22, 0x1, PT ;  /* 0x000000011600780c */ /* 0x000fda0003f04070 */
[----:B-1----:R-:W-:Y:S05]  /*2470*/  @P0 BRA `(.L_x_36) ;  /* 0x0000000000040947 */ /* 0x002fea0003800000 */
[----:B------:R-:W-:Y:S01]  /*2480*/  BPT.TRAP 0x1 ;  /* 0x000000040000795c */ /* 0x000fe20000300000 */
.L_x_36:
[----:B------:R-:W-:Y:S01]  /*2490*/  UIADD3 UR4, UR52, 0x200, URZ ;  /* 0x0000020034047890 */ /* 0x000fe2000fffe03f */
[----:B------:R-:W-:Y:S02]  /*24a0*/  R2UR UR46, R23 ;  /* 0x00000000172e72ca */ /* 0x000fe400000e0000 */
[----:B------:R-:W-:Y:S01]  /*24b0*/  R2UR UR45, R158 ;  /* 0x000000009e2d72ca */ /* 0x000fe200000e0000 */
[----:B------:R-:W-:-:S06]  /*24c0*/  ULOP3.LUT UP0, URZ, UR4, 0x1bf, URZ, 0xc0, !UPT ;  /* 0x000001bf043f7892 */ /* 0x000fcc000f80c03f */
[----:B------:R-:W-:-:S04]  /*24d0*/  PLOP3.LUT P0, PT, PT, PT, UP0, 0x80, 0x0 ;  /* 0x000000000000781c */ /* 0x000fc80003f0f008 */
[----:B------:R-:W-:Y:S02]  /*24e0*/  USHF.L.U32 UR46, UR46, 0x8, URZ ;  /* 0x000000082e2e7899 */ /* 0x000fe4000800063f */
[----:B------:R-:W-:-:S07]  /*24f0*/  USHF.L.U32 UR45, UR45, 0x7, URZ ;  /* 0x000000072d2d7899 */ /* 0x000fce000800063f */
[----:B------:R-:W-:Y:S05]  /*2500*/  @!P0 BRA `(.L_x_38) ;  /* 0x00000000007c8947 */ /* 0x000fea0003800000 */
[----:B------:R-:W-:Y:S01]  /*2510*/  MOV R23, 0x0 ;  /* 0x0000000000177802 */ /* 0x000fe20000000f00 */
[----:B------:R-:W-:Y:S01]  /*2520*/  ULDC.64 UR4, c[0x4][0x80] ;  /* 0x0100200000047ab9 */ /* 0x000fe20000000a00 */
[----:B------:R-:W-:Y:S01]  /*2530*/  ULDC.64 UR6, c[0x4][0x10] ;  /* 0x0100040000067ab9 */ /* 0x000fe20000000a00 */
[----:B---3--:R-:W-:Y:S01]  /*2540*/  IMAD.U32 R4, RZ, RZ, UR4 ;  /* 0x00000004ff047e24 */ /* 0x008fe2000f8e00ff */
[----:B------:R1:W3:Y:S01]  /*2550*/  LDC.64 R14, c[0x4][R23] ;  /* 0x01000000170e7b82 */ /* 0x0002e20000000a00 */
[----:B------:R-:W-:Y:S01]  /*2560*/  MOV R5, UR5 ;  /* 0x0000000500057c02 */ /* 0x000fe20008000f00 */
[----:B------:R-:W-:Y:S01]  /*2570*/  ULDC.64 UR4, c[0x4][0x88] ;  /* 0x0100220000047ab9 */ /* 0x000fe20000000a00 */
[----:B------:R-:W-:Y:S01]  /*2580*/  MOV R10, UR6 ;  /* 0x00000006000a7c02 */ /* 0x000fe20008000f00 */
[----:B------:R-:W-:Y:S01]  /*2590*/  IMAD.U32 R6, RZ, RZ, UR4 ;  /* 0x00000004ff067e24 */ /* 0x000fe2000f8e00ff */
[----:B------:R-:W-:Y:S01]  /*25a0*/  MOV R12, 0x1 ;  /* 0x00000001000c7802 */ /* 0x000fe20000000f00 */
[----:B------:R-:W-:-:S02]  /*25b0*/  IMAD.U32 R7, RZ, RZ, UR5 ;  /* 0x00000005ff077e24 */ /* 0x000fc4000f8e00ff */
[----:B------:R-:W-:Y:S02]  /*25c0*/  IMAD.U32 R11, RZ, RZ, UR7 ;  /* 0x00000007ff0b7e24 */ /* 0x000fe4000f8e00ff */
[----:B------:R-:W-:Y:S02]  /*25d0*/  IMAD.MOV.U32 R8, RZ, RZ, 0x70 ;  /* 0x00000070ff087424 */ /* 0x000fe400078e00ff */
[----:B-1----:R-:W-:-:S07]  /*25e0*/  IMAD.MOV.U32 R13, RZ, RZ, RZ ;  /* 0x000000ffff0d7224 */ /* 0x002fce00078e00ff */
[----:B------:R-:W-:-:S07]  /*25f0*/  LEPC R20, `(.L_x_39) ;  /* 0x000000001014794e */ /* 0x000fce0000000000 */
[----:B--23-5:R-:W-:Y:S05]  /*2600*/  CALL.ABS.NOINC R14 ;  /* 0x000000000e007343 */ /* 0x02cfea0003c00000 */
.L_x_39:
[----:B------:R1:W2:Y:S01]  /*2610*/  LDC.64 R14, c[0x4][R23] ;  /* 0x01000000170e7b82 */ /* 0x0002a20000000a00 */
[----:B------:R-:W-:Y:S01]  /*2620*/  ULDC.64 UR4, c[0x4][0x80] ;  /* 0x0100200000047ab9 */ /* 0x000fe20000000a00 */
[----:B------:R-:W-:Y:S01]  /*2630*/  ULDC.64 UR6, c[0x4][0x10] ;  /* 0x0100040000067ab9 */ /* 0x000fe20000000a00 */
[----:B------:R-:W-:Y:S01]  /*2640*/  IMAD.U32 R4, RZ, RZ, UR4 ;  /* 0x00000004ff047e24 */ /* 0x000fe2000f8e00ff */
[----:B------:R-:W-:Y:S01]  /*2650*/  MOV R5, UR5 ;  /* 0x0000000500057c02 */ /* 0x000fe20008000f00 */
[----:B------:R-:W-:Y:S01]  /*2660*/  ULDC.64 UR4, c[0x4][0x88] ;  /* 0x0100220000047ab9 */ /* 0x000fe20000000a00 */
[----:B------:R-:W-:Y:S01]  /*2670*/  MOV R10, UR6 ;  /* 0x00000006000a7c02 */ /* 0x000fe20008000f00 */
[----:B------:R-:W-:Y:S01]  /*2680*/  IMAD.U32 R6, RZ, RZ, UR4 ;  /* 0x00000004ff067e24 */ /* 0x000fe2000f8e00ff */
[----:B------:R-:W-:Y:S01]  /*2690*/  MOV R12, 0x1 ;  /* 0x00000001000c7802 */ /* 0x000fe20000000f00 */
[----:B------:R-:W-:Y:S02]  /*26a0*/  IMAD.U32 R7, RZ, RZ, UR5 ;  /* 0x00000005ff077e24 */ /* 0x000fe4000f8e00ff */
[----:B------:R-:W-:-:S02]  /*26b0*/  IMAD.U32 R11, RZ, RZ, UR7 ;  /* 0x00000007ff0b7e24 */ /* 0x000fc4000f8e00ff */
[----:B------:R-:W-:Y:S02]  /*26c0*/  IMAD.MOV.U32 R8, RZ, RZ, 0x70 ;  /* 0x00000070ff087424 */ /* 0x000fe400078e00ff */
[----:B-1----:R-:W-:-:S07]  /*26d0*/  IMAD.MOV.U32 R13, RZ, RZ, RZ ;  /* 0x000000ffff0d7224 */ /* 0x002fce00078e00ff */
[----:B------:R-:W-:-:S07]  /*26e0*/  LEPC R20, `(.L_x_38) ;  /* 0x000000001014794e */ /* 0x000fce0000000000 */
[----:B--2---:R-:W-:Y:S05]  /*26f0*/  CALL.ABS.NOINC R14 ;  /* 0x000000000e007343 */ /* 0x004fea0003c00000 */
.L_x_38:
[----:B------:R-:W-:Y:S02]  /*2700*/  ULDC.64 UR4, c[0x0][0x590] ;  /* 0x0001640000047ab9 */ /* 0x000fe40000000a00 */
[----:B------:R-:W-:Y:S01]  /*2710*/  IMAD.U32 R161, RZ, RZ, UR4 ;  /* 0x00000004ffa17e24 */ /* 0x000fe2000f8e00ff */
[----:B------:R-:W-:-:S04]  /*2720*/  MOV R162, UR5 ;  /* 0x0000000500a27c02 */ /* 0x000fc80008000f00 */
[----:B------:R-:W-:-:S04]  /*2730*/  ISETP.NE.U32.AND P2, PT, R161, RZ, PT ;  /* 0x000000ffa100720c */ /* 0x000fc80003f45070 */
[----:B------:R-:W-:-:S13]  /*2740*/  ISETP.NE.AND.EX P2, PT, R162, RZ, PT, P2 ;  /* 0x000000ffa200720c */ /* 0x000fda0003f45320 */
[----:B------:R-:W-:Y:S05]  /*2750*/  @!P2 BRA `(.L_x_40) ;  /* 0x000000000034a947 */ /* 0x000fea0003800000 */
[----:B------:R-:W-:Y:S02]  /*2760*/  ULDC.64 UR4, c[0x0][0x588] ;  /* 0x0001620000047ab9 */ /* 0x000fe40000000a00 */
[----:B------:R-:W-:-:S04]  /*2770*/  ISETP.NE.U32.AND P0, PT, RZ, UR4, PT ;  /* 0x00000004ff007c0c */ /* 0x000fc8000bf05070 */
[----:B------:R-:W-:-:S13]  /*2780*/  ISETP.NE.AND.EX P0, PT, RZ, UR5, PT, P0 ;  /* 0x00000005ff007c0c */ /* 0x000fda000bf05300 */
[----:B------:R-:W-:Y:S05]  /*2790*/  @!P0 BRA `(.L_x_41) ;  /* 0x0000000000188947 */ /* 0x000fea0003800000 */
[----:B---3--:R-:W1:Y:S01]  /*27a0*/  LDC.64 R4, c[0x0][0x588] ;  /* 0x00016200ff047b82 */ /* 0x008e620000000a00 */
[----:B------:R-:W-:-:S04]  /*27b0*/  IMAD R3, R161, UR47, RZ ;  /* 0x0000002fa1037c24 */ /* 0x000fc8000f8e02ff */
[----:B-1----:R-:W-:-:S05]  /*27c0*/  IMAD.WIDE R4, R3, 0x4, R4 ;  /* 0x0000000403047825 */ /* 0x002fca00078e0204 */
[----:B-----5:R1:W5:Y:S01]  /*27d0*/  LDG.E R156, desc[UR42][R4.64] ;  /* 0x0000002a049c7981 */ /* 0x020362000c1e1900 */
[----:B------:R-:W-:Y:S01]  /*27e0*/  IMAD.MOV.U32 R154, RZ, RZ, 0x1 ;  /* 0x00000001ff9a7424 */ /* 0x000fe200078e00ff */
[----:B------:R-:W-:Y:S06]  /*27f0*/  BRA `(.L_x_40) ;  /* 0x00000000000c7947 */ /* 0x000fec0003800000 */
.L_x_41:
[----:B------:R-:W-:Y:S01]  /*2800*/  ULDC UR4, c[0x0][0x580] ;  /* 0x0001600000047ab9 */ /* 0x000fe20000000800 */
[----:B------:R-:W-:Y:S01]  /*2810*/  IMAD.MOV.U32 R154, RZ, RZ, 0x1 ;  /* 0x00000001ff9a7424 */ /* 0x000fe200078e00ff */
[----:B-----5:R-:W-:-:S07]  /*2820*/  MOV R156, UR4 ;  /* 0x00000004009c7c02 */ /* 0x020fce0008000f00 */
.L_x_40:
[----:B------:R-:W4:Y:S02]  /*2830*/  LDC.64 R6, c[0x0][0x5b0] ;  /* 0x00016c00ff067b82 */ /* 0x000f240000000a00 */
[----:B----4-:R-:W-:-:S04]  /*2840*/  ISETP.NE.U32.AND P0, PT, R6, RZ, PT ;  /* 0x000000ff0600720c */ /* 0x010fc80003f05070 */
[----:B------:R-:W-:-:S13]  /*2850*/  ISETP.NE.AND.EX P0, PT, R7, RZ, PT, P0 ;  /* 0x000000ff0700720c */ /* 0x000fda0003f05300 */
[----:B------:R-:W-:Y:S05]  /*2860*/  @!P0 BRA `(.L_x_42) ;  /* 0x00000000002c8947 */ /* 0x000fea0003800000 */
[----:B------:R-:W-:Y:S02]  /*2870*/  ULDC.64 UR4, c[0x0][0x5a8] ;  /* 0x00016a0000047ab9 */ /* 0x000fe40000000a00 */
[----:B------:R-:W-:-:S04]  /*2880*/  ISETP.NE.U32.AND P0, PT, RZ, UR4, PT ;  /* 0x00000004ff007c0c */ /* 0x000fc8000bf05070 */
[----:B------:R-:W-:-:S13]  /*2890*/  ISETP.NE.AND.EX P0, PT, RZ, UR5, PT, P0 ;  /* 0x00000005ff007c0c */ /* 0x000fda000bf05300 */
[----:B------:R-:W-:Y:S05]  /*28a0*/  @!P0 BRA `(.L_x_43) ;  /* 0x0000000000148947 */ /* 0x000fea0003800000 */
[----:B-1-3--:R-:W1:Y:S01]  /*28b0*/  LDC.64 R4, c[0x0][0x5a8] ;  /* 0x00016a00ff047b82 */ /* 0x00ae620000000a00 */
[----:B------:R-:W-:-:S04]  /*28c0*/  IMAD R3, R6, UR47, RZ ;  /* 0x0000002f06037c24 */ /* 0x000fc8000f8e02ff */
[----:B-1----:R-:W-:-:S05]  /*28d0*/  IMAD.WIDE R4, R3, 0x4, R4 ;  /* 0x0000000403047825 */ /* 0x002fca00078e0204 */
[----:B--2--5:R4:W5:Y:S01]  /*28e0*/  LDG.E R157, desc[UR42][R4.64] ;  /* 0x0000002a049d7981 */ /* 0x024962000c1e1900 */
[----:B------:R-:W-:Y:S05]  /*28f0*/  BRA `(.L_x_42) ;  /* 0x0000000000087947 */ /* 0x000fea0003800000 */
.L_x_43:
[----:B------:R-:W-:Y:S02]  /*2900*/  ULDC UR4, c[0x0][0x5a0] ;  /* 0x0001680000047ab9 */ /* 0x000fe40000000800 */
[----:B--2--5:R-:W-:-:S07]  /*2910*/  IMAD.U32 R157, RZ, RZ, UR4 ;  /* 0x00000004ff9d7e24 */ /* 0x024fce000f8e00ff */
.L_x_42:
[----:B------:R-:W-:Y:S01]  /*2920*/  ULDC.64 UR4, c[0x0][0x588] ;  /* 0x0001620000047ab9 */ /* 0x000fe20000000a00 */
[----:B------:R-:W-:Y:S01]  /*2930*/  ISETP.NE.U32.AND P1, PT, R161, RZ, PT ;  /* 0x000000ffa100720c */ /* 0x000fe20003f25070 */
[----:B------:R-:W-:Y:S02]  /*2940*/  UISETP.NE.U32.AND UP0, UPT, UR4, URZ, UPT ;  /* 0x0000003f0400728c */ /* 0x000fe4000bf05070 */
[----:B------:R-:W-:Y:S02]  /*2950*/  ISETP.NE.U32.AND P3, PT, RZ, UR4, PT ;  /* 0x00000004ff007c0c */ /* 0x000fe4000bf65070 */
[----:B------:R-:W-:Y:S01]  /*2960*/  ISETP.NE.AND.EX P5, PT, R162, RZ, PT, P1 ;  /* 0x000000ffa200720c */ /* 0x000fe20003fa5310 */
[----:B------:R-:W-:Y:S02]  /*2970*/  UISETP.NE.AND.EX UP0, UPT, UR5, URZ, UPT, UP0 ;  /* 0x0000003f0500728c */ /* 0x000fe4000bf05300 */
[----:B------:R-:W-:Y:S02]  /*2980*/  ISETP.NE.AND.EX P3, PT, RZ, UR5, PT, P3 ;  /* 0x00000005ff007c0c */ /* 0x000fe4000bf65330 */
[----:B------:R-:W-:-:S02]  /*2990*/  PLOP3.LUT P0, PT, PT, PT, PT, 0x8, 0x0 ;  /* 0x000000000000781c */ /* 0x000fc40003f0e170 */
[----:B------:R-:W-:-:S04]  /*29a0*/  PLOP3.LUT P4, PT, PT, PT, UP0, 0x80, 0x0 ;  /* 0x000000000000781c */ /* 0x000fc80003f8f008 */
[----:B------:R-:W-:-:S05]  /*29b0*/  PLOP3.LUT P4, PT, P4, PT, PT, 0x8, 0x0 ;  /* 0x000000000000781c */ /* 0x000fca000278e170 */
[----:B------:R-:W-:Y:S08]  /*29c0*/  @P3 BRA P5, `(.L_x_44) ;  /* 0x0000000000243947 */ /* 0x000ff00002800000 */
[----:B------:R-:W-:Y:S04]  /*29d0*/  BSSY B0, `(.L_x_44) ;  /* 0x0000008000007945 */ /* 0x000fe80003800000 */
[----:B------:R-:W-:Y:S05]  /*29e0*/  @!P2 BRA `(.L_x_45) ;  /* 0x000000000014a947 */ /* 0x000fea0003800000 */
[----:B------:R-:W-:Y:S02]  /*29f0*/  LOP3.LUT P3, RZ, R154, 0xff, RZ, 0xc0, !PT ;  /* 0x000000ff9aff7812 */ /* 0x000fe4000786c0ff */
[----:B------:R-:W-:-:S11]  /*2a00*/  PLOP3.LUT P0, PT, P4, PT, PT, 0x80, 0x0 ;  /* 0x000000000000781c */ /* 0x000fd6000270f070 */
[----:B------:R-:W-:Y:S05]  /*2a10*/  @!P3 BRA `(.L_x_46) ;  /* 0x00000000000cb947 */ /* 0x000fea0003800000 */
[----:B-----5:R-:W-:Y:S01]  /*2a20*/  FSETP.EQ.AND P0, PT, R156, RZ, PT ;  /* 0x000000ff9c00720b */ /* 0x020fe20003f02000 */
[----:B------:R-:W-:-:S12]  /*2a30*/  BRA `(.L_x_46) ;  /* 0x0000000000047947 */ /* 0x000fd80003800000 */
.L_x_45:
[----:B-----5:R-:W-:-:S13]  /*2a40*/  FSETP.EQ.AND P0, PT, R156, RZ, PT ;  /* 0x000000ff9c00720b */ /* 0x020fda0003f02000 */
.L_x_46:
[----:B------:R-:W-:Y:S05]  /*2a50*/  BSYNC B0 ;  /* 0x0000000000007941 */ /* 0x000fea0003800000 */
.L_x_44:
[----:B------:R-:W-:Y:S04]  /*2a60*/  BSSY B0, `(.L_x_47) ;  /* 0x0000007000007945 */ /* 0x000fe80003800000 */
[----:B------:R-:W-:Y:S05]  /*2a70*/  @!P2 BRA `(.L_x_48) ;  /* 0x000000000010a947 */ /* 0x000fea0003800000 */
[----:B------:R-:W-:-:S13]  /*2a80*/  LOP3.LUT P2, RZ, R154, 0xff, RZ, 0xc0, !PT ;  /* 0x000000ff9aff7812 */ /* 0x000fda000784c0ff */
[----:B------:R-:W-:Y:S05]  /*2a90*/  @!P2 BRA `(.L_x_49) ;  /* 0x00000000000ca947 */ /* 0x000fea0003800000 */
[----:B-----5:R-:W-:Y:S01]  /*2aa0*/  FSETP.EQ.AND P4, PT, R156, RZ, PT ;  /* 0x000000ff9c00720b */ /* 0x020fe20003f82000 */
[----:B------:R-:W-:-:S12]  /*2ab0*/  BRA `(.L_x_49) ;  /* 0x0000000000047947 */ /* 0x000fd80003800000 */
.L_x_48:
[----:B-----5:R-:W-:-:S13]  /*2ac0*/  FSETP.EQ.AND P4, PT, R156, RZ, PT ;  /* 0x000000ff9c00720b */ /* 0x020fda0003f82000 */
.L_x_49:
[----:B------:R-:W-:Y:S05]  /*2ad0*/  BSYNC B0 ;  /* 0x0000000000007941 */ /* 0x000fea0003800000 */
.L_x_47:
[----:B------:R-:W-:Y:S01]  /*2ae0*/  BSSY B0, `(.L_x_50) ;  /* 0x0000024000007945 */ /* 0x000fe20003800000 */
[----:B------:R-:W-:Y:S01]  /*2af0*/  IMAD.MOV.U32 R0, RZ, RZ, RZ ;  /* 0x000000ffff007224 */ /* 0x000fe200078e00ff */
[----:B------:R-:W-:Y:S02]  /*2b00*/  CS2R R10, SRZ ;  /* 0x00000000000a7805 */ /* 0x000fe4000001ff00 */
[----:B------:R-:W-:Y:S02]  /*2b10*/  CS2R R8, SRZ ;  /* 0x0000000000087805 */ /* 0x000fe4000001ff00 */
[----:B------:R-:W-:Y:S02]  /*2b20*/  CS2R R6, SRZ ;  /* 0x0000000000067805 */ /* 0x000fe4000001ff00 */
[----:B-1-34-:R-:W-:Y:S01]  /*2b30*/  CS2R R4, SRZ ;  /* 0x0000000000047805 */ /* 0x01afe2000001ff00 */
[----:B------:R-:W-:Y:S06]  /*2b40*/  @P0 BRA `(.L_x_51) ;  /* 0x0000000000740947 */ /* 0x000fec0003800000 */
[----:B------:R-:W-:-:S13]  /*2b50*/  ISETP.NE.AND P2, PT, R160, 0x3, PT ;  /* 0x00000003a000780c */ /* 0x000fda0003f45270 */
[----:B------:R-:W-:Y:S05]  /*2b60*/  @!P2 BRA `(.L_x_52) ;  /* 0x000000000004a947 */ /* 0x000fea0003800000 */
[----:B------:R-:W-:Y:S01]  /*2b70*/  BPT.TRAP 0x1 ;  /* 0x000000040000795c */ /* 0x000fe20000300000 */
.L_x_52:
[----:B------:R-:W-:Y:S01]  /*2b80*/  SHF.L.U32 R3, RZ, 0x1f, RZ ;  /* 0x0000001fff037819 */ /* 0x000fe200000006ff */
[----:B------:R-:W-:Y:S01]  /*2b90*/  IMAD.MOV.U32 R11, RZ, RZ, RZ ;  /* 0x000000ffff0b7224 */ /* 0x000fe200078e00ff */
[----:B------:R-:W-:Y:S02]  /*2ba0*/  MOV R0, 0x1 ;  /* 0x0000000100007802 */ /* 0x000fe40000000f00 */
[----:B------:R-:W1:Y:S02]  /*2bb0*/  SYNCS.PHASECHK.TRANS64.TRYWAIT P2, [UR52+0x40], R3 ;  /* 0x00004003ff0075a7 */ /* 0x000e640008040174 */
[----:B-1----:R-:W-:Y:S05]  /*2bc0*/  @!P2 BRA `(.L_x_53) ;  /* 0x000000700070a947 */ /* 0x002fea0003800000 */
.L_x_230:
[----:B------:R-:W-:Y:S01]  /*2bd0*/  IMAD.MOV.U32 R10, RZ, RZ, RZ ;  /* 0x000000ffff0a7224 */ /* 0x000fe200078e00ff */
[----:B------:R-:W-:Y:S02]  /*2be0*/  CS2R R8, SRZ ;  /* 0x0000000000087805 */ /* 0x000fe4000001ff00 */
[----:B------:R-:W-:Y:S02]  /*2bf0*/  CS2R R6, SRZ ;  /* 0x0000000000067805 */ /* 0x000fe4000001ff00 */
[----:B-1----:R-:W-:Y:S01]  /*2c00*/  CS2R R4, SRZ ;  /* 0x0000000000047805 */ /* 0x002fe2000001ff00 */
[----:B------:R-:W-:Y:S06]  /*2c10*/  @P4 BRA `(.L_x_51) ;  /* 0x0000000000404947 */ /* 0x000fec0003800000 */
[C---:B------:R-:W-:Y:S01]  /*2c20*/  IMAD.SHL.U32 R4, R18.reuse, 0x20, RZ ;  /* 0x0000002012047824 */ /* 0x040fe200078e00ff */
[C---:B------:R-:W-:Y:S01]  /*2c30*/  SHF.L.U32 R3, R18.reuse, 0x4, RZ ;  /* 0x0000000412037819 */ /* 0x040fe200000006ff */
[----:B------:R-:W-:Y:S01]  /*2c40*/  IMAD.SHL.U32 R8, R18, 0x4, RZ ;  /* 0x0000000412087824 */ /* 0x000fe200078e00ff */
[----:B------:R-:W-:Y:S01]  /*2c50*/  SHF.R.U32.HI R6, RZ, 0x1, R18 ;  /* 0x00000001ff067819 */ /* 0x000fe20000011612 */
[----:B------:R-:W-:Y:S05]  /*2c60*/  WARPSYNC.ALL ;  /* 0x0000000000007948 */ /* 0x000fea0003800000 */
[----:B------:R-:W-:Y:S02]  /*2c70*/  LOP3.LUT R3, R3, 0xe00, RZ, 0xc0, !PT ;  /* 0x00000e0003037812 */ /* 0x000fe400078ec0ff */
[----:B------:R-:W-:-:S02]  /*2c80*/  LOP3.LUT R5, R4, 0xc0, RZ, 0xc0, !PT ;  /* 0x000000c004057812 */ /* 0x000fc400078ec0ff */
[----:B------:R-:W-:Y:S02]  /*2c90*/  LOP3.LUT R3, R3, 0x20, R4, 0xf8, !PT ;  /* 0x0000002003037812 */ /* 0x000fe400078ef804 */
[----:B------:R-:W-:Y:S02]  /*2ca0*/  LOP3.LUT R5, R5, 0x8, R6, 0xf8, !PT ;  /* 0x0000000805057812 */ /* 0x000fe400078ef806 */
[----:B------:R-:W-:Y:S02]  /*2cb0*/  LOP3.LUT R3, R3, 0x100, R4, 0xf8, !PT ;  /* 0x0000010003037812 */ /* 0x000fe400078ef804 */
[----:B------:R-:W-:-:S04]  /*2cc0*/  LOP3.LUT R8, R5, 0x18, R8, 0x78, !PT ;  /* 0x0000001805087812 */ /* 0x000fc800078e7808 */
[----:B------:R-:W-:-:S04]  /*2cd0*/  LOP3.LUT R3, R3, R8, RZ, 0xfc, !PT ;  /* 0x0000000803037212 */ /* 0x000fc800078efcff */
[----:B------:R-:W-:-:S04]  /*2ce0*/  LEA R4, R3, UR52, 0x1 ;  /* 0x0000003403047c11 */ /* 0x000fc8000f8e08ff */
[----:B------:R-:W-:Y:S02]  /*2cf0*/  LEA R8, R155, R4, 0x1 ;  /* 0x000000049b087211 */ /* 0x000fe400078e08ff */
[----:B------:R-:W1:Y:S04]  /*2d00*/  LDSM.16.M88.4 R4, [R4+0x200] ;  /* 0x000200000404783b */ /* 0x000e680000000200 */
[----:B------:R-:W3:Y:S02]  /*2d10*/  LDSM.16.M88.4 R8, [R8+0x200] ;  /* 0x000200000808783b */ /* 0x000ee40000000200 */
.L_x_51:
[----:B------:R-:W-:Y:S05]  /*2d20*/  BSYNC B0 ;  /* 0x0000000000007941 */ /* 0x000fea0003800000 */
.L_x_50:
[--C-:B-1----:R-:W-:Y:S02]  /*2d30*/  HADD2.F32 R3, -RZ, R4.reuse.H0_H0 ;  /* 0x20000004ff037230 */ /* 0x102fe40000004100 */
[C---:B-----5:R-:W-:Y:S01]  /*2d40*/  FMUL R23, R157.reuse, R88 ;  /* 0x000000589d177220 */ /* 0x060fe20000400000 */
[----:B------:R-:W-:Y:S02]  /*2d50*/  HADD2.F32 R13, -RZ, R4.H1_H1 ;  /* 0x30000004ff0d7230 */ /* 0x000fe40000004100 */
[C---:B------:R-:W-:Y:S01]  /*2d60*/  FMUL R14, R157.reuse, R89 ;  /* 0x000000599d0e7220 */ /* 0x040fe20000400000 */
[----:B------:R-:W-:Y:S02]  /*2d70*/  HADD2.F32 R21, -RZ, R5.H1_H1 ;  /* 0x30000005ff157230 */ /* 0x000fe40000004100 */
[----:B------:R-:W-:Y:S01]  /*2d80*/  FMUL R20, R157, R91 ;  /* 0x0000005b9d147220 */ /* 0x000fe20000400000 */
[C---:B------:R-:W-:Y:S01]  /*2d90*/  FFMA R12, R156.reuse, R3, R23 ;  /* 0x000000039c0c7223 */ /* 0x040fe20000000017 */
[----:B------:R-:W-:Y:S01]  /*2da0*/  FFMA R23, R156, R13, R14 ;  /* 0x0000000d9c177223 */ /* 0x000fe2000000000e */
[----:B------:R-:W-:-:S02]  /*2db0*/  HADD2.F32 R3, -RZ, R6.H0_H0 ;  /* 0x20000006ff037230 */ /* 0x000fc40000004100 */
[C---:B------:R-:W-:Y:S01]  /*2dc0*/  FFMA R89, R156.reuse, R21, R20 ;  /* 0x000000159c597223 */ /* 0x040fe20000000014 */
[C---:B------:R-:W-:Y:S01]  /*2dd0*/  FMUL R91, R157.reuse, R92 ;  /* 0x0000005c9d5b7220 */ /* 0x040fe20000400000 */
[----:B------:R-:W-:Y:S02]  /*2de0*/  HADD2.F32 R13, -RZ, R6.H1_H1 ;  /* 0x30000006ff0d7230 */ /* 0x000fe40000004100 */
[C---:B------:R-:W-:Y:S01]  /*2df0*/  FMUL R20, R157.reuse, R93 ;  /* 0x0000005d9d147220 */ /* 0x040fe20000400000 */
[----:B------:R-:W-:Y:S02]  /*2e00*/  HADD2.F32 R15, -RZ, R5.H0_H0 ;  /* 0x20000005ff0f7230 */ /* 0x000fe40000004100 */
[C---:B------:R-:W-:Y:S01]  /*2e10*/  FMUL R90, R157.reuse, R90 ;  /* 0x0000005a9d5a7220 */ /* 0x040fe20000400000 */
[----:B------:R-:W-:Y:S02]  /*2e20*/  HADD2.F32 R21, -RZ, R7.H1_H1 ;  /* 0x30000007ff157230 */ /* 0x000fe40000004100 */
[C---:B------:R-:W-:Y:S01]  /*2e30*/  FFMA R14, R156.reuse, R3, R91 ;  /* 0x000000039c0e7223 */ /* 0x040fe2000000005b */
[----:B------:R-:W-:Y:S01]  /*2e40*/  FMUL R88, R157, R95 ;  /* 0x0000005f9d587220 */ /* 0x000fe20000400000 */
[----:B------:R-:W-:Y:S01]  /*2e50*/  FFMA R91, R156, R13, R20 ;  /* 0x0000000d9c5b7223 */ /* 0x000fe20000000014 */
[----:B---3--:R-:W-:-:S02]  /*2e60*/  HADD2.F32 R3, -RZ, R8.H0_H0 ;  /* 0x20000008ff037230 */ /* 0x008fc40000004100 */
[C---:B------:R-:W-:Y:S01]  /*2e70*/  FFMA R90, R156.reuse, R15, R90 ;  /* 0x0000000f9c5a7223 */ /* 0x040fe2000000005a */
[C---:B------:R-:W-:Y:S01]  /*2e80*/  FMUL R95, R157.reuse, R96 ;  /* 0x000000609d5f7220 */ /* 0x040fe20000400000 */
[----:B------:R-:W-:Y:S02]  /*2e90*/  HADD2.F32 R13, -RZ, R8.H1_H1 ;  /* 0x30000008ff0d7230 */ /* 0x000fe40000004100 */
[C---:B------:R-:W-:Y:S01]  /*2ea0*/  FMUL R20, R157.reuse, R97 ;  /* 0x000000619d147220 */ /* 0x040fe20000400000 */
[----:B------:R-:W-:Y:S02]  /*2eb0*/  HADD2.F32 R15, -RZ, R7.H0_H0 ;  /* 0x20000007ff0f7230 */ /* 0x000fe40000004100 */
[----:B------:R-:W-:Y:S01]  /*2ec0*/  FMUL R94, R157, R94 ;  /* 0x0000005e9d5e7220 */ /* 0x000fe20000400000 */
[C---:B------:R-:W-:Y:S01]  /*2ed0*/  FFMA R93, R156.reuse, R21, R88 ;  /* 0x000000159c5d7223 */ /* 0x040fe20000000058 */
[----:B------:R-:W-:Y:S01]  /*2ee0*/  FFMA R88, R156, R3, R95 ;  /* 0x000000039c587223 */ /* 0x000fe2000000005f */
[----:B------:R-:W-:-:S02]  /*2ef0*/  HADD2.F32 R21, -RZ, R9.H1_H1 ;  /* 0x30000009ff157230 */ /* 0x000fc40000004100 */
[C---:B------:R-:W-:Y:S01]  /*2f00*/  FFMA R95, R156.reuse, R13, R20 ;  /* 0x0000000d9c5f7223 */ /* 0x040fe20000000014 */
[----:B------:R-:W-:Y:S01]  /*2f10*/  FFMA R94, R156, R15, R94 ;  /* 0x0000000f9c5e7223 */ /* 0x000fe2000000005e */
[C---:B------:R-:W-:Y:S01]  /*2f20*/  FMUL R92, R157.reuse, R99 ;  /* 0x000000639d5c7220 */ /* 0x040fe20000400000 */
[----:B------:R-:W-:Y:S02]  /*2f30*/  IMAD.SHL.U32 R13, R18, 0x10, RZ ;  /* 0x00000010120d7824 */ /* 0x000fe400078e00ff */
[----:B------:R-:W-:Y:S01]  /*2f40*/  FMUL R98, R157, R98 ;  /* 0x000000629d627220 */ /* 0x000fe20000400000 */
[----:B------:R-:W-:Y:S02]  /*2f50*/  HADD2.F32 R15, -RZ, R9.H0_H0 ;  /* 0x20000009ff0f7230 */ /* 0x000fe40000004100 */
[----:B------:R-:W-:Y:S01]  /*2f60*/  FFMA R21, R156, R21, R92 ;  /* 0x000000159c157223 */ /* 0x000fe2000000005c */
[----:B------:R-:W-:Y:S01]  /*2f70*/  IMAD.SHL.U32 R99, R18, 0x20, RZ ;  /* 0x0000002012637824 */ /* 0x000fe200078e00ff */
[----:B------:R-:W-:Y:S01]  /*2f80*/  LOP3.LUT R92, R13, 0xe00, RZ, 0xc0, !PT ;  /* 0x00000e000d5c7812 */ /* 0x000fe200078ec0ff */
[C---:B------:R-:W-:Y:S01]  /*2f90*/  FMUL R20, R157.reuse, R101 ;  /* 0x000000659d147220 */ /* 0x040fe20000400000 */
[----:B------:R-:W-:Y:S01]  /*2fa0*/  FFMA R98, R156, R15, R98 ;  /* 0x0000000f9c627223 */ /* 0x000fe20000000062 */
[----:B------:R-:W-:Y:S01]  /*2fb0*/  FMUL R15, R157, R100 ;  /* 0x000000649d0f7220 */ /* 0x000fe20000400000 */
[----:B------:R-:W-:Y:S01]  /*2fc0*/  SHF.R.U32.HI R101, RZ, 0x1, R18 ;  /* 0x00000001ff657819 */ /* 0x000fe20000011612 */
[--C-:B------:R-:W-:Y:S01]  /*2fd0*/  HADD2.F32 R3, -RZ, R10.reuse.H0_H0 ;  /* 0x2000000aff037230 */ /* 0x100fe20000004100 */
[----:B------:R-:W-:Y:S01]  /*2fe0*/  LOP3.LUT R100, R99, 0xc0, RZ, 0xc0, !PT ;  /* 0x000000c063647812 */ /* 0x000fe200078ec0ff */
[----:B------:R-:W-:Y:S01]  /*2ff0*/  HADD2.F32 R13, -RZ, R10.H1_H1 ;  /* 0x3000000aff0d7230 */ /* 0x000fe20000004100 */
[----:B------:R-:W-:Y:S01]  /*3000*/  LOP3.LUT R96, R92, 0x20, R99, 0xf8, !PT ;  /* 0x000000205c607812 */ /* 0x000fe200078ef863 */
[----:B------:R-:W-:Y:S05]  /*3010*/  WARPSYNC.ALL ;  /* 0x0000000000007948 */ /* 0x000fea0003800000 */
[----:B------:R-:W-:Y:S01]  /*3020*/  LOP3.LUT R101, R100, 0x8, R101, 0xf8, !PT ;  /* 0x0000000864657812 */ /* 0x000fe200078ef865 */
[----:B------:R-:W-:Y:S01]  /*3030*/  FFMA R92, R156, R3, R15 ;  /* 0x000000039c5c7223 */ /* 0x000fe2000000000f */
[----:B------:R-:W-:Y:S01]  /*3040*/  LOP3.LUT R100, R96, 0x100, R99, 0xf8, !PT ;  /* 0x0000010060647812 */ /* 0x000fe200078ef863 */
[----:B------:R-:W-:Y:S01]  /*3050*/  FFMA R97, R156, R13, R20 ;  /* 0x0000000d9c617223 */ /* 0x000fe20000000014 */
[----:B------:R-:W-:Y:S01]  /*3060*/  SHF.L.U32 R96, R18, 0x2, RZ ;  /* 0x0000000212607819 */ /* 0x000fe200000006ff */
[----:B------:R-:W-:-:S02]  /*3070*/  HADD2.F32 R15, -RZ, R11.H1_H1 ;  /* 0x3000000bff0f7230 */ /* 0x000fc40000004100 */
[----:B------:R-:W-:Y:S01]  /*3080*/  FMUL R20, R157, R103 ;  /* 0x000000679d147220 */ /* 0x000fe20000400000 */
[----:B------:R-:W-:Y:S01]  /*3090*/  LOP3.LUT R3, R18, 0xff, RZ, 0xc0, !PT ;  /* 0x000000ff12037812 */ /* 0x000fe200078ec0ff */
[----:B------:R-:W-:Y:S01]  /*30a0*/  HADD2.F32 R13, -RZ, R11.H0_H0 ;  /* 0x2000000bff0d7230 */ /* 0x000fe20000004100 */
[----:B------:R-:W-:Y:S01]  /*30b0*/  LOP3.LUT R101, R101, 0x18, R96, 0x78, !PT ;  /* 0x0000001865657812 */ /* 0x000fe200078e7860 */
[----:B------:R-:W-:Y:S01]  /*30c0*/  FFMA R96, R156, R15, R20 ;  /* 0x0000000f9c607223 */ /* 0x000fe20000000014 */
[----:B------:R-:W-:Y:S01]  /*30d0*/  FMUL R99, R157, R102 ;  /* 0x000000669d637220 */ /* 0x000fe20000400000 */
[----:B------:R-:W-:Y:S01]  /*30e0*/  VIADD R3, R3, 0x1f ;  /* 0x0000001f03037836 */ /* 0x000fe20000000000 */
[----:B------:R-:W-:Y:S01]  /*30f0*/  LOP3.LUT R20, R100, R101, RZ, 0xfc, !PT ;  /* 0x0000006564147212 */ /* 0x000fe200078efcff */
[----:B------:R-:W-:Y:S01]  /*3100*/  BSSY B0, `(.L_x_54) ;  /* 0x000001d000007945 */ /* 0x000fe20003800000 */
[----:B------:R-:W-:Y:S01]  /*3110*/  FFMA R99, R156, R13, R99 ;  /* 0x0000000d9c637223 */ /* 0x000fe20000000063 */
[----:B------:R-:W-:-:S02]  /*3120*/  F2FP.RELU.F16.F32.PACK_AB R12, R23, R12 ;  /* 0x0000000c170c723e */ /* 0x000fc400000008ff */
[----:B------:R-:W-:Y:S02]  /*3130*/  LEA R20, R20, UR52, 0x1 ;  /* 0x0000003414147c11 */ /* 0x000fe4000f8e08ff */
[----:B------:R-:W-:Y:S02]  /*3140*/  ISETP.GT.U32.AND P2, PT, R3, 0x3e, PT ;  /* 0x0000003e0300780c */ /* 0x000fe40003f44070 */
[----:B------:R-:W-:Y:S01]  /*3150*/  F2FP.RELU.F16.F32.PACK_AB R13, R89, R90 ;  /* 0x0000005a590d723e */ /* 0x000fe200000008ff */
[----:B------:R-:W-:Y:S01]  /*3160*/  IMAD R3, R155, 0x2, R20 ;  /* 0x000000029b037824 */ /* 0x000fe200078e0214 */
[----:B------:R-:W-:Y:S02]  /*3170*/  F2FP.RELU.F16.F32.PACK_AB R14, R91, R14 ;  /* 0x0000000e5b0e723e */ /* 0x000fe400000008ff */
[----:B------:R-:W-:Y:S02]  /*3180*/  F2FP.RELU.F16.F32.PACK_AB R15, R93, R94 ;  /* 0x0000005e5d0f723e */ /* 0x000fe400000008ff */
[----:B------:R-:W-:-:S02]  /*3190*/  F2FP.RELU.F16.F32.PACK_AB R88, R95, R88 ;  /* 0x000000585f58723e */ /* 0x000fc400000008ff */
[----:B------:R-:W-:Y:S01]  /*31a0*/  F2FP.RELU.F16.F32.PACK_AB R89, R21, R98 ;  /* 0x000000621559723e */ /* 0x000fe200000008ff */
[----:B------:R1:W-:Y:S01]  /*31b0*/  STSM.16.M88.4 [R20+0x200], R12 ;  /* 0x0002000c14007844 */ /* 0x0003e20000000200 */
[----:B------:R-:W-:Y:S02]  /*31c0*/  F2FP.RELU.F16.F32.PACK_AB R90, R97, R92 ;  /* 0x0000005c615a723e */ /* 0x000fe400000008ff */
[----:B------:R-:W-:-:S05]  /*31d0*/  F2FP.RELU.F16.F32.PACK_AB R91, R96, R99 ;  /* 0x00000063605b723e */ /* 0x000fca00000008ff */
[----:B------:R1:W-:Y:S01]  /*31e0*/  STSM.16.M88.4 [R3+0x200], R88 ;  /* 0x0002005803007844 */ /* 0x0003e20000000200 */
[----:B------:R-:W-:Y:S01]  /*31f0*/  @!PT LDS RZ, [RZ] ;  /* 0x00000000fffff984 */ /* 0x000fe20000000800 */
[----:B------:R-:W-:Y:S01]  /*3200*/  @!PT LDS RZ, [RZ] ;  /* 0x00000000fffff984 */ /* 0x000fe20000000800 */
[----:B------:R-:W-:Y:S01]  /*3210*/  @!PT LDS RZ, [RZ] ;  /* 0x00000000fffff984 */ /* 0x000fe20000000800 */
[----:B------:R-:W-:Y:S01]  /*3220*/  @!PT LDS RZ, [RZ] ;  /* 0x00000000fffff984 */ /* 0x000fe20000000800 */
[----:B------:R3:W-:Y:S06]  /*3230*/  MEMBAR.ALL.CTA ;  /* 0x0000000000007992 */ /* 0x0007ec0000008000 */
[----:B---3--:R-:W3:Y:S02]  /*3240*/  FENCE.VIEW.ASYNC.S ;  /* 0x00000000000073c6 */ /* 0x008ee40000000000 */
[----:B---3--:R-:W-:Y:S06]  /*3250*/  BAR.SYNC.DEFER_BLOCKING 0x1, 0x100 ;  /* 0x0044000000007b1d */ /* 0x008fec0000010000 */
[----:B------:R-:W-:Y:S05]  /*3260*/  @P2 BRA `(.L_x_55) ;  /* 0x0000000000182947 */ /* 0x000fea0003800000 */
[----:B------:R-:W-:Y:S02]  /*3270*/  UIADD3 UR4, UP0, UR54, 0x4f0, URZ ;  /* 0x000004f036047890 */ /* 0x000fe4000ff1e03f */
[----:B------:R-:W-:Y:S02]  /*3280*/  UIADD3 UR44, UR52, 0x200, URZ ;  /* 0x00000200342c7890 */ /* 0x000fe4000fffe03f */
[----:B------:R-:W-:-:S09]  /*3290*/  UIADD3.X UR5, URZ, UR55, URZ, UP0, !UPT ;  /* 0x000000373f057290 */ /* 0x000fd200087fe43f */
[----:B------:R3:W-:Y:S01]  /*32a0*/  UTMASTG.3D [UR44], [UR4] ;  /* 0x0000002c040073b5 */ /* 0x0007e20008010000 */
[----:B------:R0:W-:Y:S01]  /*32b0*/  UTMACMDFLUSH ;  /* 0x00000000000079b7 */ /* 0x0001e20000000000 */
[----:B---3--:R-:W-:-:S04]  /*32c0*/  DEPBAR.LE SB0, 0x1 ;  /* 0x000080400000791a */ /* 0x008fc80000000000 */
.L_x_55:
[----:B------:R-:W-:Y:S05]  /*32d0*/  BSYNC B0 ;  /* 0x0000000000007941 */ /* 0x000fea0003800000 */
.L_x_54:
[----:B------:R-:W-:Y:S01]  /*32e0*/  BAR.SYNC.DEFER_BLOCKING 0x1, 0x100 ;  /* 0x0044000000007b1d */ /* 0x000fe20000010000 */
[----:B------:R-:W-:Y:S02]  /*32f0*/  ISETP.NE.AND P3, PT, RZ, UR39, PT ;  /* 0x00000027ff007c0c */ /* 0x000fe4000bf65270 */
[----:B------:R-:W-:-:S05]  /*3300*/  IADD3 R21, R20, 0x200, RZ ;  /* 0x0000020014157810 */ /* 0x000fca0007ffe0ff */
[----:B------:R-:W-:-:S06]  /*3310*/  IMAD R23, R155, 0x2, R21 ;  /* 0x000000029b177824 */ /* 0x000fcc00078e0215 */
[----:B------:R-:W-:Y:S05]  /*3320*/  @!P3 BRA `(.L_x_56) ;  /* 0x000000000034b947 */ /* 0x000fea0003800000 */
[----:B------:R-:W-:Y:S04]  /*3330*/  BSSY B0, `(.L_x_57) ;  /* 0x0000009000007945 */ /* 0x000fe80003800000 */
[----:B------:R-:W-:Y:S05]  /*3340*/  @P0 BRA `(.L_x_58) ;  /* 0x00000000001c0947 */ /* 0x000fea0003800000 */
[----:B------:R-:W-:-:S13]  /*3350*/  ISETP.NE.AND P3, PT, R160, 0x3, PT ;  /* 0x00000003a000780c */ /* 0x000fda0003f65270 */
[----:B------:R-:W-:Y:S05]  /*3360*/  @!P3 BRA `(.L_x_59) ;  /* 0x000000000004b947 */ /* 0x000fea0003800000 */
[----:B------:R-:W-:Y:S01]  /*3370*/  BPT.TRAP 0x1 ;  /* 0x000000040000795c */ /* 0x000fe20000300000 */
.L_x_59:
[----:B------:R-:W-:-:S04]  /*3380*/  ULEA UR4, UR36, UR52, 0x3 ;  /* 0x0000003424047291 */ /* 0x000fc8000f8e183f */
[----:B------:R-:W-:-:S04]  /*3390*/  UIADD3 UR4, UR4, 0x60, URZ ;  /* 0x0000006004047890 */ /* 0x000fc8000fffe03f */
[----:B------:R-:W-:-:S09]  /*33a0*/  UPRMT UR4, UR51, 0x654, UR4 ;  /* 0x0000065433047896 */ /* 0x000fd20008000004 */
[----:B------:R-:W-:Y:S03]  /*33b0*/  SYNCS.ARRIVE.TRANS64.RED.A1T0 RZ, [UR4], RZ ;  /* 0x000000ffffff79a7 */ /* 0x000fe60008100404 */
.L_x_58:
[----:B------:R-:W-:Y:S05]  /*33c0*/  BSYNC B0 ;  /* 0x0000000000007941 */ /* 0x000fea0003800000 */
.L_x_57:
[----:B------:R-:W-:-:S04]  /*33d0*/  UIADD3 UR36, UR36, 0x1, URZ ;  /* 0x0000000124247890 */ /* 0x000fc8000fffe03f */
[----:B------:R-:W-:-:S04]  /*33e0*/  UISETP.NE.AND UP0, UPT, UR36, 0x4, UPT ;  /* 0x000000042400788c */ /* 0x000fc8000bf05270 */
[----:B------:R-:W-:-:S12]  /*33f0*/  USEL UR36, UR36, URZ, UP0 ;  /* 0x0000003f24247287 */ /* 0x000fd80008000000 */
.L_x_56:
[----:B------:R-:W-:Y:S04]  /*3400*/  BSSY B0, `(.L_x_60) ;  /* 0x0000011000007945 */ /* 0x000fe80003800000 */
[----:B------:R-:W-:Y:S05]  /*3410*/  @P0 BRA `(.L_x_61) ;  /* 0x00000000003c0947 */ /* 0x000fea0003800000 */
[----:B------:R-:W-:-:S13]  /*3420*/  ISETP.NE.AND P3, PT, R160, 0x3, PT ;  /* 0x00000003a000780c */ /* 0x000fda0003f65270 */
[----:B------:R-:W-:Y:S05]  /*3430*/  @!P3 BRA `(.L_x_62) ;  /* 0x000000000004b947 */ /* 0x000fea0003800000 */
[----:B------:R-:W-:Y:S01]  /*3440*/  BPT.TRAP 0x1 ;  /* 0x000000040000795c */ /* 0x000fe20000300000 */
.L_x_62:
[C---:B-1----:R-:W-:Y:S01]  /*3450*/  LEA R14, R0.reuse, UR52, 0x3 ;  /* 0x00000034000e7c11 */ /* 0x042fe2000f8e18ff */
[----:B------:R-:W-:Y:S01]  /*3460*/  @!P4 IMAD R12, R0, 0x2000, R21 ;  /* 0x00002000000cc824 */ /* 0x000fe200078e0215 */
[----:B------:R-:W-:Y:S01]  /*3470*/  SHF.L.U32 R15, RZ, 0x1f, RZ ;  /* 0x0000001fff0f7819 */ /* 0x000fe200000006ff */
[----:B------:R-:W-:Y:S03]  /*3480*/  BSSY B1, `(.L_x_63) ;  /* 0x0000004000017945 */ /* 0x000fe60003800000 */
[----:B------:R-:W1:Y:S01]  /*3490*/  SYNCS.PHASECHK.TRANS64.TRYWAIT P3, [R14+URZ+0x40], R15 ;  /* 0x0000400f0e0075a7 */ /* 0x000e62000806017f */
[----:B------:R-:W-:Y:S01]  /*34a0*/  @!P4 LEA R13, R155, R12, 0x1 ;  /* 0x0000000c9b0dc211 */ /* 0x000fe200078e08ff */
[----:B-1----:R-:W-:Y:S06]  /*34b0*/  @!P3 BRA `(.L_x_64) ;  /* 0x00000068004cb947 */ /* 0x002fec0003800000 */
.L_x_231:
[----:B------:R-:W-:Y:S05]  /*34c0*/  BSYNC B1 ;  /* 0x0000000000017941 */ /* 0x000fea0003800000 */
.L_x_63:
[----:B------:R-:W-:Y:S05]  /*34d0*/  @!P4 WARPSYNC.ALL ;  /* 0x000000000000c948 */ /* 0x000fea0003800000 */
[----:B------:R3:W4:Y:S01]  /*34e0*/  @!P4 LDSM.16.M88.4 R4, [R12] ;  /* 0x000000000c04c83b */ /* 0x0007220000000200 */
[----:B------:R-:W-:-:S03]  /*34f0*/  VIADD R0, R0, 0x1 ;  /* 0x0000000100007836 */ /* 0x000fc60000000000 */
[----:B------:R3:W1:Y:S04]  /*3500*/  @!P4 LDSM.16.M88.4 R8, [R13] ;  /* 0x000000000d08c83b */ /* 0x0006680000000200 */
.L_x_61:
[----:B------:R-:W-:Y:S05]  /*3510*/  BSYNC B0 ;  /* 0x0000000000007941 */ /* 0x000fea0003800000 */
.L_x_60:
[C---:B-1-3--:R-:W-:Y:S01]  /*3520*/  FMUL R13, R157.reuse, R24 ;  /* 0x000000189d0d7220 */ /* 0x04afe20000400000 */
[--C-:B----4-:R-:W-:Y:S02]  /*3530*/  HADD2.F32 R12, -RZ, R4.reuse.H0_H0 ;  /* 0x20000004ff0c7230 */ /* 0x110fe40000004100 */
[C---:B------:R-:W-:Y:S01]  /*3540*/  FMUL R15, R157.reuse, R26 ;  /* 0x0000001a9d0f7220 */ /* 0x040fe20000400000 */
[----:B------:R-:W-:Y:S02]  /*3550*/  HADD2.F32 R14, -RZ, R4.H1_H1 ;  /* 0x30000004ff0e7230 */ /* 0x000fe40000004100 */
[C---:B------:R-:W-:Y:S01]  /*3560*/  FMUL R25, R157.reuse, R25 ;  /* 0x000000199d197220 */ /* 0x040fe20000400000 */
[--C-:B------:R-:W-:Y:S02]  /*3570*/  HADD2.F32 R24, -RZ, R5.reuse.H0_H0 ;  /* 0x20000005ff187230 */ /* 0x100fe40000004100 */
[----:B------:R-:W-:Y:S01]  /*3580*/  FMUL R27, R157, R27 ;  /* 0x0000001b9d1b7220 */ /* 0x000fe20000400000 */
[----:B------:R-:W-:-:S02]  /*3590*/  HADD2.F32 R26, -RZ, R5.H1_H1 ;  /* 0x30000005ff1a7230 */ /* 0x000fc40000004100 */
[C---:B------:R-:W-:Y:S01]  /*35a0*/  FFMA R12, R156.reuse, R12, R13 ;  /* 0x0000000c9c0c7223 */ /* 0x040fe2000000000d */
[C---:B------:R-:W-:Y:S01]  /*35b0*/  FFMA R25, R156.reuse, R14, R25 ;  /* 0x0000000e9c197223 */ /* 0x040fe20000000019 */
[C---:B------:R-:W-:Y:S01]  /*35c0*/  FFMA R13, R156.reuse, R24, R15 ;  /* 0x000000189c0d7223 */ /* 0x040fe2000000000f */
[C---:B------:R-:W-:Y:S01]  /*35d0*/  FMUL R15, R157.reuse, R28 ;  /* 0x0000001c9d0f7220 */ /* 0x040fe20000400000 */
[----:B------:R-:W-:Y:S01]  /*35e0*/  FFMA R14, R156, R26, R27 ;  /* 0x0000001a9c0e7223 */ /* 0x000fe2000000001b */
[--C-:B------:R-:W-:Y:S02]  /*35f0*/  HADD2.F32 R24, -RZ, R6.reuse.H0_H0 ;  /* 0x20000006ff187230 */ /* 0x100fe40000004100 */
[C---:B------:R-:W-:Y:S01]  /*3600*/  FMUL R27, R157.reuse, R30 ;  /* 0x0000001e9d1b7220 */ /* 0x040fe20000400000 */
[----:B------:R-:W-:Y:S02]  /*3610*/  HADD2.F32 R26, -RZ, R6.H1_H1 ;  /* 0x30000006ff1a7230 */ /* 0x000fe40000004100 */
[----:B------:R-:W-:Y:S01]  /*3620*/  FMUL R29, R157, R29 ;  /* 0x0000001d9d1d7220 */ /* 0x000fe20000400000 */
[----:B------:R-:W-:-:S02]  /*3630*/  HADD2.F32 R28, -RZ, R7.H0_H0 ;  /* 0x20000007ff1c7230 */ /* 0x000fc40000004100 */
[C---:B------:R-:W-:Y:S01]  /*3640*/  FMUL R31, R157.reuse, R31 ;  /* 0x0000001f9d1f7220 */ /* 0x040fe20000400000 */
[----:B------:R-:W-:Y:S02]  /*3650*/  HADD2.F32 R30, -RZ, R7.H1_H1 ;  /* 0x30000007ff1e7230 */ /* 0x000fe40000004100 */
[C---:B------:R-:W-:Y:S01]  /*3660*/  FFMA R15, R156.reuse, R24, R15 ;  /* 0x000000189c0f7223 */ /* 0x040fe2000000000f */
[C---:B------:R-:W-:Y:S01]  /*3670*/  FFMA R24, R156.reuse, R26, R29 ;  /* 0x0000001a9c187223 */ /* 0x040fe2000000001d */
[C---:B------:R-:W-:Y:S01]  /*3680*/  FFMA R27, R156.reuse, R28, R27 ;  /* 0x0000001c9c1b7223 */ /* 0x040fe2000000001b */
[C---:B------:R-:W-:Y:S01]  /*3690*/  FMUL R29, R157.reuse, R32 ;  /* 0x000000209d1d7220 */ /* 0x040fe20000400000 */
[----:B------:R-:W-:Y:S01]  /*36a0*/  FFMA R26, R156, R30, R31 ;  /* 0x0000001e9c1a7223 */ /* 0x000fe2000000001f */
[--C-:B------:R-:W-:Y:S02]  /*36b0*/  HADD2.F32 R28, -RZ, R8.reuse.H0_H0 ;  /* 0x20000008ff1c7230 */ /* 0x100fe40000004100 */
[----:B------:R-:W-:Y:S01]  /*36c0*/  FMUL R31, R157, R34 ;  /* 0x000000229d1f7220 */ /* 0x000fe20000400000 */
[----:B------:R-:W-:-:S02]  /*36d0*/  HADD2.F32 R30, -RZ, R8.H1_H1 ;  /* 0x30000008ff1e7230 */ /* 0x000fc40000004100 */
[C---:B------:R-:W-:Y:S01]  /*36e0*/  FMUL R33, R157.reuse, R33 ;  /* 0x000000219d217220 */ /* 0x040fe20000400000 */
[--C-:B------:R-:W-:Y:S02]  /*36f0*/  HADD2.F32 R32, -RZ, R9.reuse.H0_H0 ;  /* 0x20000009ff207230 */ /* 0x100fe40000004100 */
[C---:B------:R-:W-:Y:S01]  /*3700*/  FMUL R35, R157.reuse, R35 ;  /* 0x000000239d237220 */ /* 0x040fe20000400000 */
[----:B------:R-:W-:Y:S02]  /*3710*/  HADD2.F32 R34, -RZ, R9.H1_H1 ;  /* 0x30000009ff227230 */ /* 0x000fe40000004100 */
[C---:B------:R-:W-:Y:S01]  /*3720*/  FFMA R29, R156.reuse, R28, R29 ;  /* 0x0000001c9c1d7223 */ /* 0x040fe2000000001d */
[C---:B------:R-:W-:Y:S01]  /*3730*/  FFMA R28, R156.reuse, R30, R33 ;  /* 0x0000001e9c1c7223 */ /* 0x040fe20000000021 */
[C---:B------:R-:W-:Y:S01]  /*3740*/  FFMA R31, R156.reuse, R32, R31 ;  /* 0x000000209c1f7223 */ /* 0x040fe2000000001f */
[--C-:B------:R-:W-:Y:S02]  /*3750*/  HADD2.F32 R32, -RZ, R10.reuse.H0_H0 ;  /* 0x2000000aff207230 */ /* 0x100fe40000004100 */
[----:B------:R-:W-:Y:S01]  /*3760*/  FFMA R30, R156, R34, R35 ;  /* 0x000000229c1e7223 */ /* 0x000fe20000000023 */
[C---:B------:R-:W-:Y:S01]  /*3770*/  FMUL R33, R157.reuse, R36 ;  /* 0x000000249d217220 */ /* 0x040fe20000400000 */
[----:B------:R-:W-:Y:S01]  /*3780*/  FMUL R35, R157, R38 ;  /* 0x000000269d237220 */ /* 0x000fe20000400000 */
[----:B------:R-:W-:-:S02]  /*3790*/  HADD2.F32 R34, -RZ, R10.H1_H1 ;  /* 0x3000000aff227230 */ /* 0x000fc40000004100 */
[C---:B------:R-:W-:Y:S01]  /*37a0*/  FMUL R37, R157.reuse, R37 ;  /* 0x000000259d257220 */ /* 0x040fe20000400000 */
[--C-:B------:R-:W-:Y:S02]  /*37b0*/  HADD2.F32 R36, -RZ, R11.reuse.H0_H0 ;  /* 0x2000000bff247230 */ /* 0x100fe40000004100 */
[----:B------:R-:W-:Y:S01]  /*37c0*/  FMUL R39, R157, R39 ;  /* 0x000000279d277220 */ /* 0x000fe20000400000 */
[----:B------:R-:W-:Y:S02]  /*37d0*/  HADD2.F32 R38, -RZ, R11.H1_H1 ;  /* 0x3000000bff267230 */ /* 0x000fe40000004100 */
[C---:B------:R-:W-:Y:S01]  /*37e0*/  FFMA R33, R156.reuse, R32, R33 ;  /* 0x000000209c217223 */ /* 0x040fe20000000021 */
[C---:B------:R-:W-:Y:S01]  /*37f0*/  FFMA R32, R156.reuse, R34, R37 ;  /* 0x000000229c207223 */ /* 0x040fe20000000025 */
[----:B------:R-:W-:Y:S01]  /*3800*/  FFMA R35, R156, R36, R35 ;  /* 0x000000249c237223 */ /* 0x000fe20000000023 */
[----:B------:R-:W-:Y:S01]  /*3810*/  F2FP.RELU.F16.F32.PACK_AB R13, R14, R13 ;  /* 0x0000000d0e0d723e */ /* 0x000fe200000008ff */
[----:B------:R-:W-:Y:S01]  /*3820*/  FFMA R34, R156, R38, R39 ;  /* 0x000000269c227223 */ /* 0x000fe20000000027 */
[----:B------:R-:W-:Y:S01]  /*3830*/  F2FP.RELU.F16.F32.PACK_AB R14, R24, R15 ;  /* 0x0000000f180e723e */ /* 0x000fe200000008ff */
[----:B------:R-:W-:Y:S05]  /*3840*/  WARPSYNC.ALL ;  /* 0x0000000000007948 */ /* 0x000fea0003800000 */
[----:B------:R-:W-:Y:S01]  /*3850*/  F2FP.RELU.F16.F32.PACK_AB R28, R28, R29 ;  /* 0x0000001d1c1c723e */ /* 0x000fe200000008ff */
[----:B------:R-:W-:Y:S01]  /*3860*/  BSSY B0, `(.L_x_65) ;  /* 0x0000019000007945 */ /* 0x000fe20003800000 */
[----:B------:R-:W-:-:S02]  /*3870*/  F2FP.RELU.F16.F32.PACK_AB R12, R25, R12 ;  /* 0x0000000c190c723e */ /* 0x000fc400000008ff */
[----:B------:R-:W-:Y:S02]  /*3880*/  F2FP.RELU.F16.F32.PACK_AB R15, R26, R27 ;  /* 0x0000001b1a0f723e */ /* 0x000fe400000008ff */
[----:B------:R-:W-:Y:S02]  /*3890*/  F2FP.RELU.F16.F32.PACK_AB R29, R30, R31 ;  /* 0x0000001f1e1d723e */ /* 0x000fe400000008ff */
[----:B------:R-:W-:Y:S01]  /*38a0*/  F2FP.RELU.F16.F32.PACK_AB R30, R32, R33 ;  /* 0x00000021201e723e */ /* 0x000fe200000008ff */
[----:B------:R1:W-:Y:S01]  /*38b0*/  STSM.16.M88.4 [R20+0x2200], R12 ;  /* 0x0022000c14007844 */ /* 0x0003e20000000200 */
        /* <DEDUP_REMOVED lines=12> */
[----:B------:R-:W-:Y:S02]  /*3980*/  UIADD3 UR4, UR52, 0x2200, URZ ;  /* 0x0000220034047890 */ /* 0x000fe4000fffe03f */
[----:B------:R-:W-:Y:S01]  /*3990*/  UIADD3.X UR9, URZ, UR55, URZ, UP0, !UPT ;  /* 0x000000373f097290 */ /* 0x000fe200087fe43f */
[----:B------:R-:W-:Y:S01]  /*39a0*/  UMOV UR5, UR45 ;  /* 0x0000002d00057c82 */ /* 0x000fe20008000000 */
[----:B------:R-:W-:-:S07]  /*39b0*/  UMOV UR7, UR47 ;  /* 0x0000002f00077c82 */ /* 0x000fce0008000000 */
[----:B------:R3:W-:Y:S01]  /*39c0*/  UTMASTG.3D [UR4], [UR8] ;  /* 0x00000004080073b5 */ /* 0x0007e20008010000 */
[----:B------:R0:W-:Y:S01]  /*39d0*/  UTMACMDFLUSH ;  /* 0x00000000000079b7 */ /* 0x0001e20000000000 */
[----:B---3--:R-:W-:-:S04]  /*39e0*/  DEPBAR.LE SB0, 0x1 ;  /* 0x000080400000791a */ /* 0x008fc80000000000 */
.L_x_66:
[----:B------:R-:W-:Y:S05]  /*39f0*/  BSYNC B0 ;  /* 0x0000000000007941 */ /* 0x000fea0003800000 */
.L_x_65:
[----:B------:R-:W-:Y:S01]  /*3a00*/  VIADD R24, R20, 0x2200 ;  /* 0x0000220014187836 */ /* 0x000fe20000000000 */
[----:B------:R-:W-:Y:S04]  /*3a10*/  BAR.SYNC.DEFER_BLOCKING 0x1, 0x100 ;  /* 0x0044000000007b1d */ /* 0x000fe80000010000 */
[----:B------:R-:W-:Y:S02]  /*3a20*/  LEA R24, R155, R24, 0x1 ;  /* 0x000000189b187211 */ /* 0x000fe400078e08ff */
[----:B------:R-:W-:Y:S04]  /*3a30*/  BSSY B0, `(.L_x_67) ;  /* 0x0000009000007945 */ /* 0x000fe80003800000 */
[----:B------:R-:W-:Y:S05]  /*3a40*/  @P0 BRA `(.L_x_68) ;  /* 0x00000000001c0947 */ /* 0x000fea0003800000 */
[----:B------:R-:W-:-:S13]  /*3a50*/  ISETP.NE.AND P3, PT, R160, 0x3, PT ;  /* 0x00000003a000780c */ /* 0x000fda0003f65270 */
[----:B------:R-:W-:Y:S05]  /*3a60*/  @!P3 BRA `(.L_x_69) ;  /* 0x000000000004b947 */ /* 0x000fea0003800000 */
[----:B------:R-:W-:Y:S01]  /*3a70*/  BPT.TRAP 0x1 ;  /* 0x000000040000795c */ /* 0x000fe20000300000 */
.L_x_69:
[----:B------:R-:W-:-:S04]  /*3a80*/  ULEA UR4, UR36, UR52, 0x3 ;  /* 0x0000003424047291 */ /* 0x000fc8000f8e183f */
[----:B------:R-:W-:-:S04]  /*3a90*/  UIADD3 UR4, UR4, 0x60, URZ ;  /* 0x0000006004047890 */ /* 0x000fc8000fffe03f */
[----:B------:R-:W-:-:S09]  /*3aa0*/  UPRMT UR4, UR51, 0x654, UR4 ;  /* 0x0000065433047896 */ /* 0x000fd20008000004 */
[----:B------:R-:W-:Y:S03]  /*3ab0*/  SYNCS.ARRIVE.TRANS64.RED.A1T0 RZ, [UR4], RZ ;  /* 0x000000ffffff79a7 */ /* 0x000fe60008100404 */
.L_x_68:
[----:B------:R-:W-:Y:S05]  /*3ac0*/  BSYNC B0 ;  /* 0x0000000000007941 */ /* 0x000fea0003800000 */
.L_x_67:
[----:B------:R-:W-:Y:S01]  /*3ad0*/  UIADD3 UR36, UR36, 0x1, URZ ;  /* 0x0000000124247890 */ /* 0x000fe2000fffe03f */
[----:B------:R-:W-:Y:S01]  /*3ae0*/  BSSY B0, `(.L_x_70) ;  /* 0x0000017000007945 */ /* 0x000fe20003800000 */
[----:B------:R-:W-:Y:S02]  /*3af0*/  IMAD.MOV.U32 R25, RZ, RZ, RZ ;  /* 0x000000ffff197224 */ /* 0x000fe400078e00ff */
[----:B------:R-:W-:-:S04]  /*3b00*/  UISETP.NE.AND UP0, UPT, UR36, 0x4, UPT ;  /* 0x000000042400788c */ /* 0x000fc8000bf05270 */
[----:B------:R-:W-:Y:S01]  /*3b10*/  USEL UR36, UR36, URZ, UP0 ;  /* 0x0000003f24247287 */ /* 0x000fe20008000000 */
[----:B------:R-:W-:Y:S11]  /*3b20*/  @P0 BRA `(.L_x_71) ;  /* 0x0000000000480947 */ /* 0x000ff60003800000 */
[----:B------:R-:W-:-:S13]  /*3b30*/  ISETP.NE.AND P3, PT, R160, 0x3, PT ;  /* 0x00000003a000780c */ /* 0x000fda0003f65270 */
[----:B------:R-:W-:Y:S05]  /*3b40*/  @!P3 BRA `(.L_x_72) ;  /* 0x000000000004b947 */ /* 0x000fea0003800000 */
[----:B------:R-:W-:Y:S01]  /*3b50*/  BPT.TRAP 0x1 ;  /* 0x000000040000795c */ /* 0x000fe20000300000 */
.L_x_72:
[C---:B-1----:R-:W-:Y:S01]  /*3b60*/  LEA R12, R0.reuse, UR52, 0x3 ;  /* 0x00000034000c7c11 */ /* 0x042fe2000f8e18ff */
[----:B------:R-:W-:Y:S01]  /*3b70*/  @!P4 IMAD R14, R0, 0x2000, R21 ;  /* 0x00002000000ec824 */ /* 0x000fe200078e0215 */
[----:B------:R-:W-:Y:S01]  /*3b80*/  SHF.L.U32 R13, RZ, 0x1f, RZ ;  /* 0x0000001fff0d7819 */ /* 0x000fe200000006ff */
[----:B------:R-:W-:Y:S03]  /*3b90*/  BSSY B1, `(.L_x_73) ;  /* 0x0000004000017945 */ /* 0x000fe60003800000 */
[----:B------:R-:W1:Y:S01]  /*3ba0*/  SYNCS.PHASECHK.TRANS64.TRYWAIT P3, [R12+URZ+0x40], R13 ;  /* 0x0000400d0c0075a7 */ /* 0x000e62000806017f */
[----:B------:R-:W-:Y:S01]  /*3bb0*/  @!P4 LEA R15, R155, R14, 0x1 ;  /* 0x0000000e9b0fc211 */ /* 0x000fe200078e08ff */
[----:B-1----:R-:W-:Y:S06]  /*3bc0*/  @!P3 BRA `(.L_x_74) ;  /* 0x00000060009cb947 */ /* 0x002fec0003800000 */
.L_x_232:
[----:B------:R-:W-:Y:S05]  /*3bd0*/  BSYNC B1 ;  /* 0x0000000000017941 */ /* 0x000fea0003800000 */
.L_x_73:
[----:B------:R-:W-:Y:S05]  /*3be0*/  @!P4 WARPSYNC.ALL ;  /* 0x000000000000c948 */ /* 0x000fea0003800000 */
[----:B------:R3:W4:Y:S01]  /*3bf0*/  @!P4 LDSM.16.M88.4 R4, [R14] ;  /* 0x000000000e04c83b */ /* 0x0007220000000200 */
[----:B------:R-:W-:-:S03]  /*3c00*/  VIADD R0, R0, 0x1 ;  /* 0x0000000100007836 */ /* 0x000fc60000000000 */
[----:B------:R3:W1:Y:S02]  /*3c10*/  @!P4 LDSM.16.M88.4 R8, [R15] ;  /* 0x000000000f08c83b */ /* 0x0006640000000200 */
[----:B------:R-:W-:-:S04]  /*3c20*/  ISETP.NE.AND P3, PT, R0, 0x4, PT ;  /* 0x000000040000780c */ /* 0x000fc80003f65270 */
[----:B------:R-:W-:Y:S02]  /*3c30*/  SEL R0, R0, RZ, P3 ;  /* 0x000000ff00007207 */ /* 0x000fe40001800000 */
[----:B---3--:R-:W-:-:S07]  /*3c40*/  SEL R25, RZ, 0x1, P3 ;  /* 0x00000001ff197807 */ /* 0x008fce0001800000 */
.L_x_71:
[----:B------:R-:W-:Y:S05]  /*3c50*/  BSYNC B0 ;  /* 0x0000000000007941 */ /* 0x000fea0003800000 */
.L_x_70:
[--C-:B-1--4-:R-:W-:Y:S02]  /*3c60*/  HADD2.F32 R12, -RZ, R4.reuse.H0_H0 ;  /* 0x20000004ff0c7230 */ /* 0x112fe40000004100 */
[C---:B------:R-:W-:Y:S01]  /*3c70*/  FMUL R13, R157.reuse, R104 ;  /* 0x000000689d0d7220 */ /* 0x040fe20000400000 */
[----:B------:R-:W-:Y:S02]  /*3c80*/  HADD2.F32 R14, -RZ, R4.H1_H1 ;  /* 0x30000004ff0e7230 */ /* 0x000fe40000004100 */
[C---:B------:R-:W-:Y:S01]  /*3c90*/  FMUL R105, R157.reuse, R105 ;  /* 0x000000699d697220 */ /* 0x040fe20000400000 */
[--C-:B------:R-:W-:Y:S02]  /*3ca0*/  HADD2.F32 R26, -RZ, R5.reuse.H0_H0 ;  /* 0x20000005ff1a7230 */ /* 0x100fe40000004100 */
[C---:B------:R-:W-:Y:S01]  /*3cb0*/  FMUL R15, R157.reuse, R106 ;  /* 0x0000006a9d0f7220 */ /* 0x040fe20000400000 */
[----:B------:R-:W-:Y:S02]  /*3cc0*/  HADD2.F32 R28, -RZ, R5.H1_H1 ;  /* 0x30000005ff1c7230 */ /* 0x000fe40000004100 */
[----:B------:R-:W-:Y:S01]  /*3cd0*/  FMUL R107, R157, R107 ;  /* 0x0000006b9d6b7220 */ /* 0x000fe20000400000 */
[C---:B------:R-:W-:Y:S01]  /*3ce0*/  FFMA R12, R156.reuse, R12, R13 ;  /* 0x0000000c9c0c7223 */ /* 0x040fe2000000000d */
[C---:B------:R-:W-:Y:S01]  /*3cf0*/  FFMA R105, R156.reuse, R14, R105 ;  /* 0x0000000e9c697223 */ /* 0x040fe20000000069 */
[C---:B------:R-:W-:Y:S01]  /*3d00*/  FFMA R13, R156.reuse, R26, R15 ;  /* 0x0000001a9c0d7223 */ /* 0x040fe2000000000f */
[----:B------:R-:W-:Y:S01]  /*3d10*/  FFMA R14, R156, R28, R107 ;  /* 0x0000001c9c0e7223 */ /* 0x000fe2000000006b */
[----:B------:R-:W-:-:S02]  /*3d20*/  HADD2.F32 R26, -RZ, R6.H0_H0 ;  /* 0x20000006ff1a7230 */ /* 0x000fc40000004100 */
        /* <DEDUP_REMOVED lines=64> */
.L_x_76:
[----:B------:R-:W-:Y:S05]  /*4130*/  BSYNC B0 ;  /* 0x0000000000007941 */ /* 0x000fea0003800000 */
.L_x_75:
        /* <DEDUP_REMOVED lines=8> */
.L_x_79:
[----:B------:R-:W-:-:S04]  /*41c0*/  ULEA UR4, UR36, UR52, 0x3 ;  /* 0x0000003424047291 */ /* 0x000fc8000f8e183f */
[----:B------:R-:W-:-:S04]  /*41d0*/  UIADD3 UR4, UR4, 0x60, URZ ;  /* 0x0000006004047890 */ /* 0x000fc8000fffe03f */
[----:B------:R-:W-:-:S09]  /*41e0*/  UPRMT UR4, UR51, 0x654, UR4 ;  /* 0x0000065433047896 */ /* 0x000fd20008000004 */
[----:B------:R-:W-:Y:S03]  /*41f0*/  SYNCS.ARRIVE.TRANS64.RED.A1T0 RZ, [UR4], RZ ;  /* 0x000000ffffff79a7 */ /* 0x000fe60008100404 */
.L_x_78:
[----:B------:R-:W-:Y:S05]  /*4200*/  BSYNC B0 ;  /* 0x0000000000007941 */ /* 0x000fea0003800000 */
.L_x_77:
[----:B------:R-:W-:Y:S01]  /*4210*/  UIADD3 UR4, UR36, 0x1, URZ ;  /* 0x0000000124047890 */ /* 0x000fe2000fffe03f */
[----:B------:R-:W-:Y:S03]  /*4220*/  BSSY B0, `(.L_x_80) ;  /* 0x0000017000007945 */ /* 0x000fe60003800000 */
[----:B------:R-:W-:-:S04]  /*4230*/  UISETP.NE.AND UP0, UPT, UR4, 0x4, UPT ;  /* 0x000000040400788c */ /* 0x000fc8000bf05270 */
[----:B------:R-:W-:Y:S01]  /*4240*/  USEL UR5, UR4, URZ, UP0 ;  /* 0x0000003f04057287 */ /* 0x000fe20008000000 */
[----:B------:R-:W-:Y:S11]  /*4250*/  @P0 BRA `(.L_x_81) ;  /* 0x00000000004c0947 */ /* 0x000ff60003800000 */
[----:B------:R-:W-:-:S13]  /*4260*/  ISETP.NE.AND P3, PT, R160, 0x3, PT ;  /* 0x00000003a000780c */ /* 0x000fda0003f65270 */
[----:B------:R-:W-:Y:S05]  /*4270*/  @!P3 BRA `(.L_x_82) ;  /* 0x000000000004b947 */ /* 0x000fea0003800000 */
[----:B------:R-:W-:Y:S01]  /*4280*/  BPT.TRAP 0x1 ;  /* 0x000000040000795c */ /* 0x000fe20000300000 */
.L_x_82:
[C---:B-1----:R-:W-:Y:S01]  /*4290*/  LEA R13, R0.reuse, UR52, 0x3 ;  /* 0x00000034000d7c11 */ /* 0x042fe2000f8e18ff */
[----:B------:R-:W-:Y:S01]  /*42a0*/  @!P4 IMAD R14, R0, 0x2000, R21 ;  /* 0x00002000000ec824 */ /* 0x000fe200078e0215 */
[----:B------:R-:W-:Y:S01]  /*42b0*/  SHF.L.U32 R12, R25, 0x1f, RZ ;  /* 0x0000001f190c7819 */ /* 0x000fe200000006ff */
[----:B------:R-:W-:Y:S02]  /*42c0*/  BSSY B1, `(.L_x_83) ;  /* 0x0000004000017945 */ /* 0x000fe40003800000 */
[----:B------:R-:W-:Y:S01]  /*42d0*/  @!P4 IMAD R15, R155, 0x2, R14 ;  /* 0x000000029b0fc824 */ /* 0x000fe200078e020e */
[----:B------:R-:W1:Y:S02]  /*42e0*/  SYNCS.PHASECHK.TRANS64.TRYWAIT P3, [R13+URZ+0x40], R12 ;  /* 0x0000400c0d0075a7 */ /* 0x000e64000806017f */
[----:B-1----:R-:W-:Y:S05]  /*42f0*/  @!P3 BRA `(.L_x_84) ;  /* 0x0000005800e4b947 */ /* 0x002fea0003800000 */
.L_x_233:
[----:B------:R-:W-:Y:S05]  /*4300*/  BSYNC B1 ;  /* 0x0000000000017941 */ /* 0x000fea0003800000 */
.L_x_83:
[----:B------:R-:W-:Y:S05]  /*4310*/  @!P4 WARPSYNC.ALL ;  /* 0x000000000000c948 */ /* 0x000fea0003800000 */
[----:B------:R3:W4:Y:S01]  /*4320*/  @!P4 LDSM.16.M88.4 R4, [R14] ;  /* 0x000000000e04c83b */ /* 0x0007220000000200 */
[----:B------:R-:W-:-:S03]  /*4330*/  IADD3 R0, R0, 0x1, RZ ;  /* 0x0000000100007810 */ /* 0x000fc60007ffe0ff */
[----:B------:R3:W2:Y:S01]  /*4340*/  @!P4 LDSM.16.M88.4 R8, [R15] ;  /* 0x000000000f08c83b */ /* 0x0006a20000000200 */
[----:B------:R-:W-:-:S04]  /*4350*/  ISETP.NE.AND P3, PT, R0, 0x4, PT ;  /* 0x000000040000780c */ /* 0x000fc80003f65270 */
[----:B-1----:R-:W-:Y:S02]  /*4360*/  SEL R12, RZ, 0x1, P3 ;  /* 0x00000001ff0c7807 */ /* 0x002fe40001800000 */
[----:B------:R-:W-:Y:S02]  /*4370*/  SEL R0, R0, RZ, P3 ;  /* 0x000000ff00007207 */ /* 0x000fe40001800000 */
[----:B---3--:R-:W-:-:S07]  /*4380*/  LOP3.LUT R25, R25, R12, RZ, 0x3c, !PT ;  /* 0x0000000c19197212 */ /* 0x008fce00078e3cff */
.L_x_81:
[----:B------:R-:W-:Y:S05]  /*4390*/  BSYNC B0 ;  /* 0x0000000000007941 */ /* 0x000fea0003800000 */
.L_x_80:
        /* <DEDUP_REMOVED lines=24> */
[----:B--2---:R-:W-:-:S02]  /*4520*/  HADD2.F32 R32, -RZ, R8.H0_H0 ;  /* 0x20000008ff207230 */ /* 0x004fc40000004100 */
        /* <DEDUP_REMOVED lines=40> */
[----:B--2---:R-:W2:Y:S02]  /*47b0*/  FENCE.VIEW.ASYNC.S ;  /* 0x00000000000073c6 */ /* 0x004ea40000000000 */
[----:B--2---:R-:W-:Y:S06]  /*47c0*/  BAR.SYNC.DEFER_BLOCKING 0x1, 0x100 ;  /* 0x0044000000007b1d */ /* 0x004fec0000010000 */
[----:B------:R-:W-:Y:S05]  /*47d0*/  @P2 BRA `(.L_x_86) ;  /* 0x0000000000242947 */ /* 0x000fea0003800000 */
[----:B------:R-:W-:Y:S02]  /*47e0*/  UIADD3 UR6, UP0, UR54, 0x4f0, URZ ;  /* 0x000004f036067890 */ /* 0x000fe4000ff1e03f */
[----:B------:R-:W-:Y:S02]  /*47f0*/  UIADD3 UR10, UR46, 0x80, URZ ;  /* 0x000000802e0a7890 */ /* 0x000fe4000fffe03f */
[----:B------:R-:W-:Y:S02]  /*4800*/  UIADD3 UR9, UR45, 0x20, URZ ;  /* 0x000000202d097890 */ /* 0x000fe4000fffe03f */
[----:B------:R-:W-:Y:S02]  /*4810*/  UIADD3 UR8, UR52, 0x6200, URZ ;  /* 0x0000620034087890 */ /* 0x000fe4000fffe03f */
[----:B------:R-:W-:Y:S01]  /*4820*/  UIADD3.X UR7, URZ, UR55, URZ, UP0, !UPT ;  /* 0x000000373f077290 */ /* 0x000fe200087fe43f */
[----:B------:R-:W-:-:S08]  /*4830*/  UMOV UR11, UR47 ;  /* 0x0000002f000b7c82 */ /* 0x000fd00008000000 */
[----:B------:R2:W-:Y:S01]  /*4840*/  UTMASTG.3D [UR8], [UR6] ;  /* 0x00000008060073b5 */ /* 0x0005e20008010000 */
[----:B------:R0:W-:Y:S01]  /*4850*/  UTMACMDFLUSH ;  /* 0x00000000000079b7 */ /* 0x0001e20000000000 */
[----:B--2---:R-:W-:-:S04]  /*4860*/  DEPBAR.LE SB0, 0x1 ;  /* 0x000080400000791a */ /* 0x004fc80000000000 */
.L_x_86:
[----:B------:R-:W-:Y:S05]  /*4870*/  BSYNC B0 ;  /* 0x0000000000007941 */ /* 0x000fea0003800000 */
.L_x_85:
[----:B-1----:R-:W-:Y:S01]  /*4880*/  VIADD R12, R20, 0x6200 ;  /* 0x00006200140c7836 */ /* 0x002fe20000000000 */
[----:B------:R-:W-:Y:S03]  /*4890*/  BAR.SYNC.DEFER_BLOCKING 0x1, 0x100 ;  /* 0x0044000000007b1d */ /* 0x000fe60000010000 */
[----:B------:R-:W-:-:S03]  /*48a0*/  IMAD R3, R155, 0x2, R12 ;  /* 0x000000029b037824 */ /* 0x000fc600078e020c */
[----:B------:R-:W-:Y:S04]  /*48b0*/  BSSY B0, `(.L_x_87) ;  /* 0x0000009000007945 */ /* 0x000fe80003800000 */
[----:B------:R-:W-:Y:S05]  /*48c0*/  @P0 BRA `(.L_x_88) ;  /* 0x00000000001c0947 */ /* 0x000fea0003800000 */
[----:B------:R-:W-:-:S13]  /*48d0*/  ISETP.NE.AND P3, PT, R160, 0x3, PT ;  /* 0x00000003a000780c */ /* 0x000fda0003f65270 */
[----:B------:R-:W-:Y:S05]  /*48e0*/  @!P3 BRA `(.L_x_89) ;  /* 0x000000000004b947 */ /* 0x000fea0003800000 */
[----:B------:R-:W-:Y:S01]  /*48f0*/  BPT.TRAP 0x1 ;  /* 0x000000040000795c */ /* 0x000fe20000300000 */
.L_x_89:
[----:B------:R-:W-:-:S04]  /*4900*/  ULEA UR4, UR5, UR52, 0x3 ;  /* 0x0000003405047291 */ /* 0x000fc8000f8e183f */
[----:B------:R-:W-:-:S04]  /*4910*/  UIADD3 UR4, UR4, 0x60, URZ ;  /* 0x0000006004047890 */ /* 0x000fc8000fffe03f */
[----:B------:R-:W-:-:S09]  /*4920*/  UPRMT UR4, UR51, 0x654, UR4 ;  /* 0x0000065433047896 */ /* 0x000fd20008000004 */
[----:B------:R-:W-:Y:S03]  /*4930*/  SYNCS.ARRIVE.TRANS64.RED.A1T0 RZ, [UR4], RZ ;  /* 0x000000ffffff79a7 */ /* 0x000fe60008100404 */
.L_x_88:
[----:B------:R-:W-:Y:S05]  /*4940*/  BSYNC B0 ;  /* 0x0000000000007941 */ /* 0x000fea0003800000 */
.L_x_87:
        /* <DEDUP_REMOVED lines=8> */
.L_x_92:
[C---:B------:R-:W-:Y:S01]  /*49d0*/  LEA R12, R0.reuse, UR52, 0x3 ;  /* 0x00000034000c7c11 */ /* 0x040fe2000f8e18ff */
[----:B------:R-:W-:Y:S01]  /*49e0*/  BSSY B1, `(.L_x_93) ;  /* 0x0000006000017945 */ /* 0x000fe20003800000 */
[----:B------:R-:W-:Y:S02]  /*49f0*/  SHF.L.U32 R13, R25, 0x1f, RZ ;  /* 0x0000001f190d7819 */ /* 0x000fe400000006ff */
[----:B------:R-:W-:Y:S02]  /*4a00*/  @!P4 LEA R14, R0, R21, 0xd ;  /* 0x00000015000ec211 */ /* 0x000fe400078e68ff */
[----:B------:R-:W1:Y:S03]  /*4a10*/  SYNCS.PHASECHK.TRANS64.TRYWAIT P3, [R12+URZ+0x40], R13 ;  /* 0x0000400d0c0075a7 */ /* 0x000e66000806017f */
[----:B------:R-:W-:Y:S01]  /*4a20*/  @!P4 IMAD R15, R155, 0x2, R14 ;  /* 0x000000029b0fc824 */ /* 0x000fe200078e020e */
[----:B-1----:R-:W-:Y:S06]  /*4a30*/  @!P3 BRA `(.L_x_94) ;  /* 0x000000540028b947 */ /* 0x002fec0003800000 */
.L_x_234:
[----:B------:R-:W-:Y:S05]  /*4a40*/  BSYNC B1 ;  /* 0x0000000000017941 */ /* 0x000fea0003800000 */
.L_x_93:
[----:B------:R-:W-:Y:S05]  /*4a50*/  @!P4 WARPSYNC.ALL ;  /* 0x000000000000c948 */ /* 0x000fea0003800000 */
[----:B------:R2:W3:Y:S01]  /*4a60*/  @!P4 LDSM.16.M88.4 R4, [R14] ;  /* 0x000000000e04c83b */ /* 0x0004e20000000200 */
[----:B------:R-:W-:-:S03]  /*4a70*/  VIADD R0, R0, 0x1 ;  /* 0x0000000100007836 */ /* 0x000fc60000000000 */
[----:B------:R2:W4:Y:S02]  /*4a80*/  @!P4 LDSM.16.M88.4 R8, [R15] ;  /* 0x000000000f08c83b */ /* 0x0005240000000200 */
[----:B------:R-:W-:-:S04]  /*4a90*/  ISETP.NE.AND P3, PT, R0, 0x4, PT ;  /* 0x000000040000780c */ /* 0x000fc80003f65270 */
[----:B-1----:R-:W-:Y:S02]  /*4aa0*/  SEL R12, RZ, 0x1, P3 ;  /* 0x00000001ff0c7807 */ /* 0x002fe40001800000 */
[----:B------:R-:W-:Y:S02]  /*4ab0*/  SEL R0, R0, RZ, P3 ;  /* 0x000000ff00007207 */ /* 0x000fe40001800000 */
[----:B--2---:R-:W-:-:S07]  /*4ac0*/  LOP3.LUT R25, R25, R12, RZ, 0x3c, !PT ;  /* 0x0000000c19197212 */ /* 0x004fce00078e3cff */
.L_x_91:
[----:B------:R-:W-:Y:S05]  /*4ad0*/  BSYNC B0 ;  /* 0x0000000000007941 */ /* 0x000fea0003800000 */
.L_x_90:
[--C-:B---3--:R-:W-:Y:S02]  /*4ae0*/  HADD2.F32 R12, -RZ, R4.reuse.H0_H0 ;  /* 0x20000004ff0c7230 */ /* 0x108fe40000004100 */
        /* <DEDUP_REMOVED lines=23> */
[----:B----4-:R-:W-:-:S02]  /*4c60*/  HADD2.F32 R32, -RZ, R8.H0_H0 ;  /* 0x20000008ff207230 */ /* 0x010fc40000004100 */
        /* <DEDUP_REMOVED lines=34> */
[----:B------:R1:W-:Y:S01]  /*4e90*/  STSM.16.M88.4 [R23], R32 ;  /* 0x0000002017007844 */ /* 0x0003e20000000200 */
        /* <DEDUP_REMOVED lines=16> */
[----:B--2---:R-:W-:-:S04]  /*4fa0*/  DEPBAR.LE SB0, 0x1 ;  /* 0x000080400000791a */ /* 0x004fc80000000000 */
.L_x_96:
[----:B------:R-:W-:Y:S05]  /*4fb0*/  BSYNC B0 ;  /* 0x0000000000007941 */ /* 0x000fea0003800000 */
.L_x_95:
[----:B------:R-:W-:Y:S06]  /*4fc0*/  BAR.SYNC.DEFER_BLOCKING 0x1, 0x100 ;  /* 0x0044000000007b1d */ /* 0x000fec0000010000 */
[----:B------:R-:W-:Y:S04]  /*4fd0*/  BSSY B0, `(.L_x_97) ;  /* 0x0000009000007945 */ /* 0x000fe80003800000 */
[----:B------:R-:W-:Y:S05]  /*4fe0*/  @P0 BRA `(.L_x_98) ;  /* 0x00000000001c0947 */ /* 0x000fea0003800000 */
[----:B------:R-:W-:-:S13]  /*4ff0*/  ISETP.NE.AND P3, PT, R160, 0x3, PT ;  /* 0x00000003a000780c */ /* 0x000fda0003f65270 */
[----:B------:R-:W-:Y:S05]  /*5000*/  @!P3 BRA `(.L_x_99) ;  /* 0x000000000004b947 */ /* 0x000fea0003800000 */
[----:B------:R-:W-:Y:S01]  /*5010*/  BPT.TRAP 0x1 ;  /* 0x000000040000795c */ /* 0x000fe20000300000 */
.L_x_99:
[----:B------:R-:W-:-:S04]  /*5020*/  ULEA UR4, UR5, UR52, 0x3 ;  /* 0x0000003405047291 */ /* 0x000fc8000f8e183f */
[----:B------:R-:W-:-:S04]  /*5030*/  UIADD3 UR4, UR4, 0x60, URZ ;  /* 0x0000006004047890 */ /* 0x000fc8000fffe03f */
[----:B------:R-:W-:-:S09]  /*5040*/  UPRMT UR4, UR51, 0x654, UR4 ;  /* 0x0000065433047896 */ /* 0x000fd20008000004 */
[----:B------:R-:W-:Y:S03]  /*5050*/  SYNCS.ARRIVE.TRANS64.RED.A1T0 RZ, [UR4], RZ ;  /* 0x000000ffffff79a7 */ /* 0x000fe60008100404 */
.L_x_98:
[----:B------:R-:W-:Y:S05]  /*5060*/  BSYNC B0 ;  /* 0x0000000000007941 */ /* 0x000fea0003800000 */
.L_x_97:
        /* <DEDUP_REMOVED lines=8> */
.L_x_102:
[C---:B-1----:R-:W-:Y:S01]  /*50f0*/  LEA R12, R0.reuse, UR52, 0x3 ;  /* 0x00000034000c7c11 */ /* 0x042fe2000f8e18ff */
[----:B------:R-:W-:Y:S01]  /*5100*/  BSSY B1, `(.L_x_103) ;  /* 0x0000006000017945 */ /* 0x000fe20003800000 */
[----:B------:R-:W-:Y:S02]  /*5110*/  SHF.L.U32 R13, R25, 0x1f, RZ ;  /* 0x0000001f190d7819 */ /* 0x000fe400000006ff */
[----:B------:R-:W-:Y:S02]  /*5120*/  @!P4 LEA R14, R0, R21, 0xd ;  /* 0x00000015000ec211 */ /* 0x000fe400078e68ff */
[----:B------:R-:W1:Y:S03]  /*5130*/  SYNCS.PHASECHK.TRANS64.TRYWAIT P3, [R12+URZ+0x40], R13 ;  /* 0x0000400d0c0075a7 */ /* 0x000e66000806017f */
[----:B------:R-:W-:Y:S01]  /*5140*/  @!P4 IMAD R15, R155, 0x2, R14 ;  /* 0x000000029b0fc824 */ /* 0x000fe200078e020e */
[----:B-1----:R-:W-:Y:S06]  /*5150*/  @!P3 BRA `(.L_x_104) ;  /* 0x0000004c0074b947 */ /* 0x002fec0003800000 */
.L_x_235:
[----:B------:R-:W-:Y:S05]  /*5160*/  BSYNC B1 ;  /* 0x0000000000017941 */ /* 0x000fea0003800000 */
.L_x_103:
        /* <DEDUP_REMOVED lines=8> */
.L_x_101:
[----:B------:R-:W-:Y:S05]  /*51f0*/  BSYNC B0 ;  /* 0x0000000000007941 */ /* 0x000fea0003800000 */
.L_x_100:
[--C-:B-1-3--:R-:W-:Y:S02]  /*5200*/  HADD2.F32 R12, -RZ, R4.reuse.H0_H0 ;  /* 0x20000004ff0c7230 */ /* 0x10afe40000004100 */
        /* <DEDUP_REMOVED lines=76> */
.L_x_106:
[----:B------:R-:W-:Y:S05]  /*56d0*/  BSYNC B0 ;  /* 0x0000000000007941 */ /* 0x000fea0003800000 */
.L_x_105:
[----:B------:R-:W-:Y:S06]  /*56e0*/  BAR.SYNC.DEFER_BLOCKING 0x1, 0x100 ;  /* 0x0044000000007b1d */ /* 0x000fec0000010000 */
[----:B------:R-:W-:Y:S04]  /*56f0*/  BSSY B0, `(.L_x_107) ;  /* 0x0000009000007945 */ /* 0x000fe80003800000 */
[----:B------:R-:W-:Y:S05]  /*5700*/  @P0 BRA `(.L_x_108) ;  /* 0x00000000001c0947 */ /* 0x000fea0003800000 */
[----:B------:R-:W-:-:S13]  /*5710*/  ISETP.NE.AND P3, PT, R160, 0x3, PT ;  /* 0x00000003a000780c */ /* 0x000fda0003f65270 */
[----:B------:R-:W-:Y:S05]  /*5720*/  @!P3 BRA `(.L_x_109) ;  /* 0x000000000004b947 */ /* 0x000fea0003800000 */
[----:B------:R-:W-:Y:S01]  /*5730*/  BPT.TRAP 0x1 ;  /* 0x000000040000795c */ /* 0x000fe20000300000 */
.L_x_109:
[----:B------:R-:W-:-:S04]  /*5740*/  ULEA UR4, UR5, UR52, 0x3 ;  /* 0x0000003405047291 */ /* 0x000fc8000f8e183f */
[----:B------:R-:W-:-:S04]  /*5750*/  UIADD3 UR4, UR4, 0x60, URZ ;  /* 0x0000006004047890 */ /* 0x000fc8000fffe03f */
[----:B------:R-:W-:-:S09]  /*5760*/  UPRMT UR4, UR51, 0x654, UR4 ;  /* 0x0000065433047896 */ /* 0x000fd20008000004 */
[----:B------:R-:W-:Y:S03]  /*5770*/  SYNCS.ARRIVE.TRANS64.RED.A1T0 RZ, [UR4], RZ ;  /* 0x000000ffffff79a7 */ /* 0x000fe60008100404 */
.L_x_108:
[----:B------:R-:W-:Y:S05]  /*5780*/  BSYNC B0 ;  /* 0x0000000000007941 */ /* 0x000fea0003800000 */
.L_x_107:
        /* <DEDUP_REMOVED lines=8> */
.L_x_112:
[C---:B-1----:R-:W-:Y:S01]  /*5810*/  LEA R12, R0.reuse, UR52, 0x3 ;  /* 0x00000034000c7c11 */ /* 0x042fe2000f8e18ff */
[----:B------:R-:W-:Y:S01]  /*5820*/  BSSY B1, `(.L_x_113) ;  /* 0x0000006000017945 */ /* 0x000fe20003800000 */
[----:B------:R-:W-:Y:S02]  /*5830*/  SHF.L.U32 R13, R25, 0x1f, RZ ;  /* 0x0000001f190d7819 */ /* 0x000fe400000006ff */
[----:B------:R-:W-:Y:S02]  /*5840*/  @!P4 LEA R14, R0, R21, 0xd ;  /* 0x00000015000ec211 */ /* 0x000fe400078e68ff */
[----:B------:R-:W1:Y:S03]  /*5850*/  SYNCS.PHASECHK.TRANS64.TRYWAIT P3, [R12+URZ+0x40], R13 ;  /* 0x0000400d0c0075a7 */ /* 0x000e66000806017f */
[----:B------:R-:W-:Y:S01]  /*5860*/  @!P4 IMAD R15, R155, 0x2, R14 ;  /* 0x000000029b0fc824 */ /* 0x000fe200078e020e */
[----:B-1----:R-:W-:Y:S06]  /*5870*/  @!P3 BRA `(.L_x_114) ;  /* 0x0000004400c0b947 */ /* 0x002fec0003800000 */
.L_x_236:
[----:B------:R-:W-:Y:S05]  /*5880*/  BSYNC B1 ;  /* 0x0000000000017941 */ /* 0x000fea0003800000 */
.L_x_113:
        /* <DEDUP_REMOVED lines=8> */
.L_x_111:
[----:B------:R-:W-:Y:S05]  /*5910*/  BSYNC B0 ;  /* 0x0000000000007941 */ /* 0x000fea0003800000 */
.L_x_110:
        /* <DEDUP_REMOVED lines=8> */
[----:B------:R-:W-:Y:S01]  /*59a0*/  FFMA R15, R156, R14, R15 ;  /* 0x0000000e9c0f7223 */ /* 0x000fe2000000000f */
[----:B------:R-:W-:-:S02]  /*59b0*/  HADD2.F32 R12, -RZ, R4.H0_H0 ;  /* 0x20000004ff0c7230 */ /* 0x000fc40000004100 */
        /* <DEDUP_REMOVED lines=8> */
[----:B----4-:R-:W-:-:S02]  /*5a40*/  HADD2.F32 R34, -RZ, R8.H1_H1 ;  /* 0x30000008ff227230 */ /* 0x010fc40000004100 */
[C---:B------:R-:W-:Y:S01]  /*5a50*/  FMUL R145, R157.reuse, R145 ;  /* 0x000000919d917220 */ /* 0x040fe20000400000 */
[----:B------:R-:W-:Y:S02]  /*5a60*/  HADD2.F32 R32, -RZ, R8.H0_H0 ;  /* 0x20000008ff207230 */ /* 0x000fe40000004100 */
[C---:B------:R-:W-:Y:S01]  /*5a70*/  FMUL R29, R157.reuse, R144 ;  /* 0x000000909d1d7220 */ /* 0x040fe20000400000 */
[----:B------:R-:W-:Y:S02]  /*5a80*/  HADD2.F32 R36, -RZ, R9.H0_H0 ;  /* 0x20000009ff247230 */ /* 0x000fe40000004100 */
[C---:B------:R-:W-:Y:S01]  /*5a90*/  FMUL R31, R157.reuse, R146 ;  /* 0x000000929d1f7220 */ /* 0x040fe20000400000 */
[C---:B------:R-:W-:Y:S01]  /*5aa0*/  FFMA R13, R156.reuse, R12, R13 ;  /* 0x0000000c9c0d7223 */ /* 0x040fe2000000000d */
[----:B------:R-:W-:Y:S02]  /*5ab0*/  HADD2.F32 R12, -RZ, R4.H1_H1 ;  /* 0x30000004ff0c7230 */ /* 0x000fe40000004100 */
[C---:B------:R-:W-:Y:S01]  /*5ac0*/  FFMA R27, R156.reuse, R28, R27 ;  /* 0x0000001c9c1b7223 */ /* 0x040fe2000000001b */
        /* <DEDUP_REMOVED lines=9> */
[----:B------:R-:W-:Y:S02]  /*5b60*/  HADD2.F32 R36, -RZ, R10.H1_H1 ;  /* 0x3000000aff247230 */ /* 0x000fe40000004100 */
[C---:B------:R-:W-:Y:S01]  /*5b70*/  FMUL R149, R157.reuse, R149 ;  /* 0x000000959d957220 */ /* 0x040fe20000400000 */
[----:B------:R-:W-:Y:S01]  /*5b80*/  FFMA R12, R156, R12, R137 ;  /* 0x0000000c9c0c7223 */ /* 0x000fe20000000089 */
[--C-:B------:R-:W-:Y:S02]  /*5b90*/  HADD2.F32 R38, -RZ, R11.reuse.H0_H0 ;  /* 0x2000000bff267230 */ /* 0x100fe40000004100 */
[----:B------:R-:W-:Y:S01]  /*5ba0*/  FMUL R35, R157, R150 ;  /* 0x000000969d237220 */ /* 0x000fe20000400000 */
[----:B------:R-:W-:-:S02]  /*5bb0*/  HADD2.F32 R40, -RZ, R11.H1_H1 ;  /* 0x3000000bff287230 */ /* 0x000fc40000004100 */
[----:B------:R-:W-:Y:S01]  /*5bc0*/  FMUL R151, R157, R151 ;  /* 0x000000979d977220 */ /* 0x000fe20000400000 */
[C---:B------:R-:W-:Y:S01]  /*5bd0*/  FFMA R33, R156.reuse, R34, R33 ;  /* 0x000000229c217223 */ /* 0x040fe20000000021 */
        /* <DEDUP_REMOVED lines=33> */
.L_x_116:
[----:B------:R-:W-:Y:S05]  /*5df0*/  BSYNC B0 ;  /* 0x0000000000007941 */ /* 0x000fea0003800000 */
.L_x_115:
[----:B------:R-:W-:Y:S06]  /*5e00*/  BAR.SYNC.DEFER_BLOCKING 0x1, 0x100 ;  /* 0x0044000000007b1d */ /* 0x000fec0000010000 */
[----:B------:R-:W-:Y:S04]  /*5e10*/  BSSY B0, `(.L_x_117) ;  /* 0x0000009000007945 */ /* 0x000fe80003800000 */
[----:B------:R-:W-:Y:S05]  /*5e20*/  @P0 BRA `(.L_x_118) ;  /* 0x00000000001c0947 */ /* 0x000fea0003800000 */
[----:B------:R-:W-:-:S13]  /*5e30*/  ISETP.NE.AND P3, PT, R160, 0x3, PT ;  /* 0x00000003a000780c */ /* 0x000fda0003f65270 */
[----:B------:R-:W-:Y:S05]  /*5e40*/  @!P3 BRA `(.L_x_119) ;  /* 0x000000000004b947 */ /* 0x000fea0003800000 */
[----:B------:R-:W-:Y:S01]  /*5e50*/  BPT.TRAP 0x1 ;  /* 0x000000040000795c */ /* 0x000fe20000300000 */
.L_x_119:
[----:B------:R-:W-:-:S04]  /*5e60*/  ULEA UR4, UR5, UR52, 0x3 ;  /* 0x0000003405047291 */ /* 0x000fc8000f8e183f */
[----:B------:R-:W-:-:S04]  /*5e70*/  UIADD3 UR4, UR4, 0x60, URZ ;  /* 0x0000006004047890 */ /* 0x000fc8000fffe03f */
[----:B------:R-:W-:-:S09]  /*5e80*/  UPRMT UR4, UR51, 0x654, UR4 ;  /* 0x0000065433047896 */ /* 0x000fd20008000004 */
[----:B------:R-:W-:Y:S03]  /*5e90*/  SYNCS.ARRIVE.TRANS64.RED.A1T0 RZ, [UR4], RZ ;  /* 0x000000ffffff79a7 */ /* 0x000fe60008100404 */
.L_x_118:
[----:B------:R-:W-:Y:S05]  /*5ea0*/  BSYNC B0 ;  /* 0x0000000000007941 */ /* 0x000fea0003800000 */
.L_x_117:
        /* <DEDUP_REMOVED lines=8> */
.L_x_122:
[----:B------:R-:W-:Y:S01]  /*5f30*/  SHF.L.U32 R25, R25, 0x1f, RZ ;  /* 0x0000001f19197819 */ /* 0x000fe200000006ff */
[----:B------:R-:W-:Y:S01]  /*5f40*/  BSSY B1, `(.L_x_123) ;  /* 0x0000006000017945 */ /* 0x000fe20003800000 */
[C---:B-1----:R-:W-:Y:S02]  /*5f50*/  LEA R14, R0.reuse, UR52, 0x3 ;  /* 0x00000034000e7c11 */ /* 0x042fe4000f8e18ff */
[----:B------:R-:W-:Y:S02]  /*5f60*/  @!P4 LEA R0, R0, R21, 0xd ;  /* 0x000000150000c211 */ /* 0x000fe400078e68ff */
[----:B------:R-:W1:Y:S03]  /*5f70*/  SYNCS.PHASECHK.TRANS64.TRYWAIT P3, [R14+URZ+0x40], R25 ;  /* 0x000040190e0075a7 */ /* 0x000e66000806017f */
[----:B------:R-:W-:Y:S01]  /*5f80*/  @!P4 IMAD R12, R155, 0x2, R0 ;  /* 0x000000029b0cc824 */ /* 0x000fe200078e0200 */
[----:B-1----:R-:W-:Y:S06]  /*5f90*/  @!P3 BRA `(.L_x_124) ;  /* 0x00000040000cb947 */ /* 0x002fec0003800000 */
.L_x_237:
[----:B------:R-:W-:Y:S05]  /*5fa0*/  BSYNC B1 ;  /* 0x0000000000017941 */ /* 0x000fea0003800000 */
.L_x_123:
[----:B------:R-:W-:Y:S05]  /*5fb0*/  @!P4 WARPSYNC.ALL ;  /* 0x000000000000c948 */ /* 0x000fea0003800000 */
[----:B------:R2:W3:Y:S04]  /*5fc0*/  @!P4 LDSM.16.M88.4 R4, [R0] ;  /* 0x000000000004c83b */ /* 0x0004e80000000200 */
[----:B------:R2:W4:Y:S02]  /*5fd0*/  @!P4 LDSM.16.M88.4 R8, [R12] ;  /* 0x000000000c08c83b */ /* 0x0005240000000200 */
.L_x_121:
[----:B------:R-:W-:Y:S05]  /*5fe0*/  BSYNC B0 ;  /* 0x0000000000007941 */ /* 0x000fea0003800000 */
.L_x_120:
[----:B---3--:R-:W-:Y:S02]  /*5ff0*/  HADD2.F32 R21, -RZ, R5.H0_H0 ;  /* 0x20000005ff157230 */ /* 0x008fe40000004100 */
[C---:B------:R-:W-:Y:S01]  /*6000*/  FMUL R41, R157.reuse, R72 ;  /* 0x000000489d297220 */ /* 0x040fe20000400000 */
[----:B------:R-:W-:Y:S02]  /*6010*/  HADD2.F32 R27, -RZ, R7.H0_H0 ;  /* 0x20000007ff1b7230 */ /* 0x000fe40000004100 */
[C---:B--2---:R-:W-:Y:S01]  /*6020*/  FMUL R0, R157.reuse, R73 ;  /* 0x000000499d007220 */ /* 0x044fe20000400000 */
[--C-:B-1----:R-:W-:Y:S02]  /*6030*/  HADD2.F32 R13, -RZ, R4.reuse.H0_H0 ;  /* 0x20000004ff0d7230 */ /* 0x102fe40000004100 */
[C---:B------:R-:W-:Y:S01]  /*6040*/  FMUL R74, R157.reuse, R74 ;  /* 0x0000004a9d4a7220 */ /* 0x040fe20000400000 */
[----:B------:R-:W-:Y:S02]  /*6050*/  HADD2.F32 R15, -RZ, R4.H1_H1 ;  /* 0x30000004ff0f7230 */ /* 0x000fe40000004100 */
[----:B------:R-:W-:Y:S01]  /*6060*/  FMUL R4, R157, R75 ;  /* 0x0000004b9d047220 */ /* 0x000fe20000400000 */
[----:B------:R-:W-:-:S02]  /*6070*/  HADD2.F32 R5, -RZ, R5.H1_H1 ;  /* 0x30000005ff057230 */ /* 0x000fc40000004100 */
[C---:B------:R-:W-:Y:S01]  /*6080*/  FMUL R76, R157.reuse, R76 ;  /* 0x0000004c9d4c7220 */ /* 0x040fe20000400000 */
[--C-:B------:R-:W-:Y:S02]  /*6090*/  HADD2.F32 R23, -RZ, R6.reuse.H0_H0 ;  /* 0x20000006ff177230 */ /* 0x100fe40000004100 */
[C---:B------:R-:W-:Y:S01]  /*60a0*/  FMUL R78, R157.reuse, R78 ;  /* 0x0000004e9d4e7220 */ /* 0x040fe20000400000 */
[----:B------:R-:W-:Y:S02]  /*60b0*/  HADD2.F32 R25, -RZ, R6.H1_H1 ;  /* 0x30000006ff197230 */ /* 0x000fe40000004100 */
[C---:B------:R-:W-:Y:S01]  /*60c0*/  FMUL R6, R157.reuse, R77 ;  /* 0x0000004d9d067220 */ /* 0x040fe20000400000 */
[----:B------:R-:W-:Y:S02]  /*60d0*/  HADD2.F32 R7, -RZ, R7.H1_H1 ;  /* 0x30000007ff077230 */ /* 0x000fe40000004100 */
[----:B------:R-:W-:Y:S01]  /*60e0*/  FMUL R12, R157, R79 ;  /* 0x0000004f9d0c7220 */ /* 0x000fe20000400000 */
[----:B----4-:R-:W-:-:S02]  /*60f0*/  HADD2.F32 R33, -RZ, R9.H0_H0 ;  /* 0x20000009ff217230 */ /* 0x010fc40000004100 */
[C---:B------:R-:W-:Y:S01]  /*6100*/  FMUL R84, R157.reuse, R84 ;  /* 0x000000549d547220 */ /* 0x040fe20000400000 */
[--C-:B------:R-:W-:Y:S02]  /*6110*/  HADD2.F32 R35, -RZ, R10.reuse.H0_H0 ;  /* 0x2000000aff237230 */ /* 0x100fe40000004100 */
[C---:B------:R-:W-:Y:S01]  /*6120*/  FMUL R26, R157.reuse, R85 ;  /* 0x000000559d1a7220 */ /* 0x040fe20000400000 */
[----:B------:R-:W-:Y:S02]  /*6130*/  HADD2.F32 R37, -RZ, R10.H1_H1 ;  /* 0x3000000aff257230 */ /* 0x000fe40000004100 */
[C---:B------:R-:W-:Y:S01]  /*6140*/  FMUL R80, R157.reuse, R80 ;  /* 0x000000509d507220 */ /* 0x040fe20000400000 */
[----:B------:R-:W-:Y:S02]  /*6150*/  HADD2.F32 R39, -RZ, R11.H0_H0 ;  /* 0x2000000bff277230 */ /* 0x000fe40000004100 */
[----:B------:R-:W-:Y:S01]  /*6160*/  FMUL R14, R157, R81 ;  /* 0x000000519d0e7220 */ /* 0x000fe20000400000 */
[----:B------:R-:W-:-:S02]  /*6170*/  HADD2.F32 R29, -RZ, R8.H0_H0 ;  /* 0x20000008ff1d7230 */ /* 0x000fc40000004100 */
[C---:B------:R-:W-:Y:S01]  /*6180*/  FMUL R82, R157.reuse, R82 ;  /* 0x000000529d527220 */ /* 0x040fe20000400000 */
[----:B------:R-:W-:Y:S02]  /*6190*/  HADD2.F32 R31, -RZ, R8.H1_H1 ;  /* 0x30000008ff1f7230 */ /* 0x000fe40000004100 */
[C---:B------:R-:W-:Y:S01]  /*61a0*/  FMUL R24, R157.reuse, R83 ;  /* 0x000000539d187220 */ /* 0x040fe20000400000 */
[----:B------:R-:W-:Y:S02]  /*61b0*/  HADD2.F32 R9, -RZ, R9.H1_H1 ;  /* 0x30000009ff097230 */ /* 0x000fe40000004100 */
[C---:B------:R-:W-:Y:S01]  /*61c0*/  FMUL R86, R157.reuse, R86 ;  /* 0x000000569d567220 */ /* 0x040fe20000400000 */
[----:B------:R-:W-:Y:S02]  /*61d0*/  HADD2.F32 R11, -RZ, R11.H1_H1 ;  /* 0x3000000bff0b7230 */ /* 0x000fe40000004100 */
[----:B------:R-:W-:Y:S01]  /*61e0*/  FMUL R28, R157, R87 ;  /* 0x000000579d1c7220 */ /* 0x000fe20000400000 */
[C---:B------:R-:W-:Y:S01]  /*61f0*/  FFMA R13, R156.reuse, R13, R41 ;  /* 0x0000000d9c0d7223 */ /* 0x040fe20000000029 */
        /* <DEDUP_REMOVED lines=24> */
[----:B------:R-:W-:Y:S02]  /*6380*/  F2FP.RELU.F16.F32.PACK_AB R33, R24, R33 ;  /* 0x000000211821723e */ /* 0x000fe400000008ff */
        /* <DEDUP_REMOVED lines=19> */
.L_x_126:
[----:B------:R-:W-:Y:S05]  /*64c0*/  BSYNC B0 ;  /* 0x0000000000007941 */ /* 0x000fea0003800000 */
.L_x_125:
[----:B------:R-:W-:Y:S06]  /*64d0*/  BAR.SYNC.DEFER_BLOCKING 0x1, 0x100 ;  /* 0x0044000000007b1d */ /* 0x000fec0000010000 */
[----:B------:R-:W-:Y:S04]  /*64e0*/  BSSY B0, `(.L_x_127) ;  /* 0x0000009000007945 */ /* 0x000fe80003800000 */
[----:B------:R-:W-:Y:S05]  /*64f0*/  @P0 BRA `(.L_x_128) ;  /* 0x00000000001c0947 */ /* 0x000fea0003800000 */
[----:B------:R-:W-:-:S13]  /*6500*/  ISETP.NE.AND P0, PT, R160, 0x3, PT ;  /* 0x00000003a000780c */ /* 0x000fda0003f05270 */
[----:B------:R-:W-:Y:S05]  /*6510*/  @!P0 BRA `(.L_x_129) ;  /* 0x0000000000048947 */ /* 0x000fea0003800000 */
[----:B------:R-:W-:Y:S01]  /*6520*/  BPT.TRAP 0x1 ;  /* 0x000000040000795c */ /* 0x000fe20000300000 */
.L_x_129:
[----:B------:R-:W-:-:S04]  /*6530*/  ULEA UR4, UR36, UR52, 0x3 ;  /* 0x0000003424047291 */ /* 0x000fc8000f8e183f */
[----:B------:R-:W-:-:S04]  /*6540*/  UIADD3 UR4, UR4, 0x60, URZ ;  /* 0x0000006004047890 */ /* 0x000fc8000fffe03f */
[----:B------:R-:W-:-:S09]  /*6550*/  UPRMT UR4, UR51, 0x654, UR4 ;  /* 0x0000065433047896 */ /* 0x000fd20008000004 */
[----:B------:R-:W-:Y:S03]  /*6560*/  SYNCS.ARRIVE.TRANS64.RED.A1T0 RZ, [UR4], RZ ;  /* 0x000000ffffff79a7 */ /* 0x000fe60008100404 */
.L_x_128:
[----:B------:R-:W-:Y:S05]  /*6570*/  BSYNC B0 ;  /* 0x0000000000007941 */ /* 0x000fea0003800000 */
.L_x_127:
[----:B------:R-:W-:Y:S01]  /*6580*/  IADD3 R16, P0, R16, UR40, RZ ;  /* 0x0000002810107c10 */ /* 0x000fe2000ff1e0ff */
[----:B------:R-:W-:Y:S01]  /*6590*/  ULDC.64 UR4, c[0x0][0x8f8] ;  /* 0x00023e0000047ab9 */ /* 0x000fe20000000a00 */
[----:B------:R-:W-:Y:S01]  /*65a0*/  UIADD3 UR36, UR36, 0x1, URZ ;  /* 0x0000000124247890 */ /* 0x000fe2000fffe03f */
[----:B------:R-:W-:Y:S01]  /*65b0*/  PRMT R0, RZ, 0x7610, R0 ;  /* 0x00007610ff007816 */ /* 0x000fe20000000000 */
[----:B------:R-:W-:Y:S01]  /*65c0*/  UMOV UR47, 0xffffffff ;  /* 0xffffffff002f7882 */ /* 0x000fe20000000000 */
[----:B------:R-:W-:Y:S01]  /*65d0*/  IADD3.X R17, R17, UR38, RZ, P0, !PT ;  /* 0x0000002611117c10 */ /* 0x000fe200087fe4ff */
[----:B------:R-:W-:Y:S01]  /*65e0*/  UISETP.NE.AND UP0, UPT, UR36, 0x4, UPT ;  /* 0x000000042400788c */ /* 0x000fe2000bf05270 */
[----:B------:R-:W-:Y:S01]  /*65f0*/  ISETP.GE.U32.AND P0, PT, R16, UR4, PT ;  /* 0x0000000410007c0c */ /* 0x000fe2000bf06070 */
[----:B------:R-:W-:Y:S01]  /*6600*/  IMAD.MOV.U32 R23, RZ, RZ, -0x1 ;  /* 0xffffffffff177424 */ /* 0x000fe200078e00ff */
[----:B------:R-:W-:Y:S01]  /*6610*/  MOV R158, 0xffffffff ;  /* 0xffffffff009e7802 */ /* 0x000fe20000000f00 */
[----:B------:R-:W-:Y:S01]  /*6620*/  USEL UR36, UR36, URZ, UP0 ;  /* 0x0000003f24247287 */ /* 0x000fe20008000000 */
[----:B------:R-:W-:-:S13]  /*6630*/  ISETP.GE.U32.AND.EX P0, PT, R17, UR5, PT, P0 ;  /* 0x0000000511007c0c */ /* 0x000fda000bf06100 */
[----:B------:R-:W-:Y:S05]  /*6640*/  @P0 BRA `(.L_x_130) ;  /* 0x0000000400680947 */ /* 0x000fea0003800000 */
[----:B------:R-:W2:Y:S01]  /*6650*/  S2R R12, SR_CTAID.X ;  /* 0x00000000000c7919 */ /* 0x000ea20000002500 */
[----:B-1----:R-:W1:Y:S01]  /*6660*/  LDC.64 R10, c[0x0][0x8d0] ;  /* 0x00023400ff0a7b82 */ /* 0x002e620000000a00 */
[----:B------:R-:W-:Y:S01]  /*6670*/  ULDC UR4, c[0x0][0x150] ;  /* 0x0000540000047ab9 */ /* 0x000fe20000000800 */
[----:B------:R-:W-:Y:S01]  /*6680*/  IMAD.MOV.U32 R8, RZ, RZ, R16 ;  /* 0x000000ffff087224 */ /* 0x000fe200078e0010 */
[----:B------:R-:W3:Y:S01]  /*6690*/  S2R R24, SR_CTAID.Y ;  /* 0x0000000000187919 */ /* 0x000ee20000002600 */
[----:B------:R-:W-:-:S04]  /*66a0*/  IMAD.MOV.U32 R9, RZ, RZ, R17 ;  /* 0x000000ffff097224 */ /* 0x000fc800078e0011 */
[----:B------:R-:W4:Y:S08]  /*66b0*/  LDC R25, c[0x0][0x144] ;  /* 0x00005100ff197b82 */ /* 0x000f300000000800 */
[----:B------:R-:W3:Y:S08]  /*66c0*/  LDC R0, c[0x0][0x8d8] ;  /* 0x00023600ff007b82 */ /* 0x000ef00000000800 */
[----:B------:R-:W3:Y:S01]  /*66d0*/  LDC.64 R14, c[0x0][0x8c8] ;  /* 0x00023200ff0e7b82 */ /* 0x000ee20000000a00 */
[----:B-1----:R-:W-:-:S04]  /*66e0*/  ISETP.NE.U32.AND P0, PT, R10, RZ, PT ;  /* 0x000000ff0a00720c */ /* 0x002fc80003f05070 */
[----:B------:R-:W-:Y:S02]  /*66f0*/  ISETP.NE.AND.EX P0, PT, R11, RZ, PT, P0 ;  /* 0x000000ff0b00720c */ /* 0x000fe40003f05300 */
[----:B--2---:R-:W-:-:S05]  /*6700*/  I2FP.F32.U32 R3, R12 ;  /* 0x0000000c00037245 */ /* 0x004fca0000201000 */
[----:B------:R-:W-:-:S04]  /*6710*/  FMUL R3, R3, UR4 ;  /* 0x0000000403037c20 */ /* 0x000fc80008400000 */
[----:B------:R1:W2:Y:S02]  /*6720*/  F2I.U32.TRUNC.NTZ R23, R3 ;  /* 0x0000000300177305 */ /* 0x0002a4000020f000 */
[----:B----4-:R-:W-:Y:S05]  /*6730*/  @!P0 BRA `(.L_x_131) ;  /* 0x0000000000288947 */ /* 0x010fea0003800000 */
[----:B-1----:R-:W1:Y:S02]  /*6740*/  LDC R3, c[0x0][0x8dc] ;  /* 0x00023700ff037b82 */ /* 0x002e640000000800 */
[----:B-1----:R-:W-:-:S04]  /*6750*/  IADD3 R3, P0, R16, R3, RZ ;  /* 0x0000000310037210 */ /* 0x002fc80007f1e0ff */
        /* <DEDUP_REMOVED lines=8> */
.L_x_131:
[----:B------:R-:W4:Y:S01]  /*67e0*/  LDC.64 R20, c[0x0][0x8e8] ;  /* 0x00023a00ff147b82 */ /* 0x000f220000000a00 */
[-C--:B---3--:R-:W-:Y:S01]  /*67f0*/  SHF.R.U64 R31, R8, R0.reuse, R9 ;  /* 0x00000000081f7219 */ /* 0x088fe20000001209 */
[----:B--2---:R-:W-:Y:S01]  /*6800*/  IMAD.MOV R23, RZ, RZ, -R23 ;  /* 0x000000ffff177224 */ /* 0x004fe200078e0a17 */
[----:B------:R-:W-:Y:S01]  /*6810*/  SHF.R.U32.HI R0, RZ, R0, R9 ;  /* 0x00000000ff007219 */ /* 0x000fe20000011609 */
[----:B------:R-:W-:Y:S01]  /*6820*/  ULDC UR4, c[0x0][0x154] ;  /* 0x0000550000047ab9 */ /* 0x000fe20000000800 */
[----:B-1----:R-:W-:Y:S01]  /*6830*/  IADD3 R3, P0, RZ, -R31, RZ ;  /* 0x8000001fff037210 */ /* 0x002fe20007f1e0ff */
[----:B------:R-:W-:Y:S02]  /*6840*/  IMAD R26, R25, R23, R12 ;  /* 0x00000017191a7224 */ /* 0x000fe400078e020c */
[----:B------:R-:W1:Y:S01]  /*6850*/  LDC R6, c[0x0][0x8c0] ;  /* 0x00023000ff067b82 */ /* 0x000e620000000800 */
[----:B------:R-:W-:Y:S01]  /*6860*/  IADD3.X R5, RZ, ~R0, RZ, P0, !PT ;  /* 0x80000000ff057210 */ /* 0x000fe200007fe4ff */
[----:B------:R-:W-:-:S04]  /*6870*/  IMAD.MOV.U32 R7, RZ, RZ, 0x1 ;  /* 0x00000001ff077424 */ /* 0x000fc800078e00ff */
[-C--:B------:R-:W-:Y:S02]  /*6880*/  IMAD R0, R5, R14.reuse, RZ ;  /* 0x0000000e05007224 */ /* 0x080fe400078e02ff */
[----:B------:R-:W2:Y:S01]  /*6890*/  LDC R8, c[0x0][0x8b0] ;  /* 0x00022c00ff087b82 */ /* 0x000ea20000000800 */
[----:B------:R-:W-:-:S04]  /*68a0*/  IMAD.WIDE.U32 R4, R3, R14, R16 ;  /* 0x0000000e03047225 */ /* 0x000fc800078e0010 */
[----:B------:R-:W-:Y:S01]  /*68b0*/  IMAD R3, R3, R15, R0 ;  /* 0x0000000f03037224 */ /* 0x000fe200078e0200 */
[----:B------:R-:W-:Y:S02]  /*68c0*/  I2FP.F32.U32 R0, R24 ;  /* 0x0000001800007245 */ /* 0x000fe40000201000 */
[----:B------:R-:W3:Y:S01]  /*68d0*/  LDC R28, c[0x0][0x900] ;  /* 0x00024000ff1c7b82 */ /* 0x000ee20000000800 */
[----:B------:R-:W-:Y:S01]  /*68e0*/  IMAD.IADD R3, R5, 0x1, R3 ;  /* 0x0000000105037824 */ /* 0x000fe200078e0203 */
[----:B----4-:R-:W-:Y:S01]  /*68f0*/  ISETP.NE.U32.AND P0, PT, R20, RZ, PT ;  /* 0x000000ff1400720c */ /* 0x010fe20003f05070 */
[----:B------:R-:W-:Y:S01]  /*6900*/  FMUL R0, R0, UR4 ;  /* 0x0000000400007c20 */ /* 0x000fe20008400000 */
[----:B------:R-:W-:Y:S02]  /*6910*/  MOV R5, 0xffffffff ;  /* 0xffffffff00057802 */ /* 0x000fe40000000f00 */
[----:B------:R-:W-:Y:S01]  /*6920*/  ISETP.NE.AND.EX P0, PT, R21, RZ, PT, P0 ;  /* 0x000000ff1500720c */ /* 0x000fe20003f05300 */
[----:B------:R4:W3:Y:S01]  /*6930*/  F2I.U32.TRUNC.NTZ R13, R0 ;  /* 0x00000000000d7305 */ /* 0x0008e2000020f000 */
[----:B------:R-:W4:Y:S01]  /*6940*/  LDC R15, c[0x0][0x148] ;  /* 0x00005200ff0f7b82 */ /* 0x000f220000000800 */
[----:B-1----:R-:W-:-:S02]  /*6950*/  SHF.R.U64 R12, R4, R6, R3 ;  /* 0x00000006040c7219 */ /* 0x002fc40000001203 */
[----:B------:R-:W-:-:S05]  /*6960*/  SHF.R.U32.HI R3, RZ, R6, R3 ;  /* 0x00000006ff037219 */ /* 0x000fca0000011603 */
[----:B------:R-:W1:Y:S01]  /*6970*/  LDC R25, c[0x0][0x8a8] ;  /* 0x00022a00ff197b82 */ /* 0x000e620000000800 */
[-CC-:B--2---:R-:W-:Y:S02]  /*6980*/  SHF.R.U64 R10, R12, R8.reuse, R3.reuse ;  /* 0x000000080c0a7219 */ /* 0x184fe40000001203 */
[----:B------:R-:W-:-:S05]  /*6990*/  SHF.R.U32.HI R3, RZ, R8, R3 ;  /* 0x00000008ff037219 */ /* 0x000fca0000011603 */
[----:B------:R-:W2:Y:S01]  /*69a0*/  LDC R27, c[0x0][0x8f0] ;  /* 0x00023c00ff1b7b82 */ /* 0x000ea20000000800 */
[-C--:B---3--:R-:W-:Y:S02]  /*69b0*/  SHF.L.U32 R4, R5, R28.reuse, RZ ;  /* 0x0000001c05047219 */ /* 0x088fe400000006ff */
[-CC-:B------:R-:W-:Y:S02]  /*69c0*/  SHF.R.U64 R14, R10, R28.reuse, R3.reuse ;  /* 0x0000001c0a0e7219 */ /* 0x180fe40000001203 */
[----:B------:R-:W-:Y:S02]  /*69d0*/  SHF.R.U32.HI R5, RZ, R28, R3 ;  /* 0x0000001cff057219 */ /* 0x000fe40000011603 */
[----:B------:R-:W-:Y:S01]  /*69e0*/  LOP3.LUT R23, RZ, R4, RZ, 0x33, !PT ;  /* 0x00000004ff177212 */ /* 0x000fe200078e33ff */
[----:B------:R-:W3:Y:S01]  /*69f0*/  LDC R29, c[0x0][0x8e0] ;  /* 0x00023800ff1d7b82 */ /* 0x000ee20000000800 */
[----:B------:R-:W-:Y:S01]  /*6a00*/  SHF.L.U32 R28, R7, R28, RZ ;  /* 0x0000001c071c7219 */ /* 0x000fe200000006ff */
[----:B------:R-:W-:-:S06]  /*6a10*/  IMAD.MOV.U32 R4, RZ, RZ, R14 ;  /* 0x000000ffff047224 */ /* 0x000fcc00078e000e */
[----:B------:R-:W1:Y:S01]  /*6a20*/  LDC R30, c[0x0][0x8b8] ;  /* 0x00022e00ff1e7b82 */ /* 0x000e620000000800 */
[----:B------:R-:W-:Y:S05]  /*6a30*/  @!P0 BRA `(.L_x_132) ;  /* 0x0000000000288947 */ /* 0x000fea0003800000 */
[----:B------:R-:W5:Y:S02]  /*6a40*/  LDC R3, c[0x0][0x8f4] ;  /* 0x00023d00ff037b82 */ /* 0x000f640000000800 */
[----:B-----5:R-:W-:-:S04]  /*6a50*/  IADD3 R3, P0, R14, R3, RZ ;  /* 0x000000030e037210 */ /* 0x020fc80007f1e0ff */
        /* <DEDUP_REMOVED lines=8> */
.L_x_132:
[----:B------:R-:W-:Y:S02]  /*6ae0*/  ISETP.NE.AND P0, PT, R2, 0x1, PT ;  /* 0x000000010200780c */ /* 0x000fe40003f05270 */
[----:B--2-4-:R-:W-:Y:S01]  /*6af0*/  SHF.R.U64 R0, R4, R27, R5 ;  /* 0x0000001b04007219 */ /* 0x014fe20000001205 */
[----:B-1----:R-:W-:Y:S01]  /*6b00*/  VIADD R5, R25, 0xffffffff ;  /* 0xffffffff19057836 */ /* 0x002fe20000000000 */
[----:B------:R-:W-:Y:S02]  /*6b10*/  LOP3.LUT R23, R10, R23, RZ, 0xc0, !PT ;  /* 0x000000170a177212 */ /* 0x000fe400078ec0ff */
[----:B------:R-:W-:Y:S01]  /*6b20*/  IADD3 R13, -R13, RZ, RZ ;  /* 0x000000ff0d0d7210 */ /* 0x000fe20007ffe1ff */
[----:B------:R-:W-:Y:S01]  /*6b30*/  IMAD.MOV R3, RZ, RZ, -R0 ;  /* 0x000000ffff037224 */ /* 0x000fe200078e0a00 */
[----:B------:R-:W-:Y:S01]  /*6b40*/  LOP3.LUT R5, R12, R5, RZ, 0xc0, !PT ;  /* 0x000000050c057212 */ /* 0x000fe200078ec0ff */
[----:B------:R-:W-:Y:S01]  /*6b50*/  IMAD R23, R28, R0, R23 ;  /* 0x000000001c177224 */ /* 0x000fe200078e0217 */
[----:B------:R-:W-:Y:S01]  /*6b60*/  R2UR UR47, R31 ;  /* 0x000000001f2f72ca */ /* 0x000fe200000e0000 */
[----:B---3--:R-:W-:Y:S01]  /*6b70*/  IMAD R0, R3, R29, R14 ;  /* 0x0000001d03007224 */ /* 0x008fe200078e020e */
[----:B------:R-:W-:Y:S01]  /*6b80*/  MOV R3, 0x1 ;  /* 0x0000000100037802 */ /* 0x000fe20000000f00 */
[----:B------:R-:W-:-:S02]  /*6b90*/  @P0 IMAD R26, R15, R13, R24 ;  /* 0x0000000d0f1a0224 */ /* 0x000fc400078e0218 */
[----:B------:R-:W-:Y:S02]  /*6ba0*/  IMAD R0, R0, R25, R5 ;  /* 0x0000001900007224 */ /* 0x000fe400078e0205 */
[----:B------:R-:W-:-:S05]  /*6bb0*/  IMAD R23, R23, R30, R26 ;  /* 0x0000001e17177224 */ /* 0x000fca00078e021a */
[----:B------:R-:W-:Y:S02]  /*6bc0*/  SEL R158, R0, R23, !P0 ;  /* 0x00000017009e7207 */ /* 0x000fe40004000000 */
[----:B------:R-:W-:Y:S02]  /*6bd0*/  SEL R23, R23, R0, !P0 ;  /* 0x0000000017177207 */ /* 0x000fe40004000000 */
[----:B------:R-:W-:-:S07]  /*6be0*/  PRMT R0, R3, 0x7610, R0 ;  /* 0x0000761003007816 */ /* 0x000fce0000000000 */
.L_x_130:
[----:B------:R-:W-:Y:S01]  /*6bf0*/  UIADD3 UR49, UR50, UR49, URZ ;  /* 0x0000003132317290 */ /* 0x000fe2000fffe03f */
[----:B------:R-:W-:Y:S01]  /*6c00*/  LOP3.LUT P0, RZ, R0, 0xff, RZ, 0xc0, !PT ;  /* 0x000000ff00ff7812 */ /* 0x000fe2000780c0ff */
[----:B------:R-:W-:Y:S02]  /*6c10*/  UIADD3 UR39, UR39, 0x8, URZ ;  /* 0x0000000827277890 */ /* 0x000fe4000fffe03f */
[----:B------:R-:W-:Y:S02]  /*6c20*/  USHF.R.U32.HI UR4, URZ, 0x2, UR49 ;  /* 0x000000023f047899 */ /* 0x000fe40008011631 */
[----:B------:R-:W-:Y:S02]  /*6c30*/  UISETP.GT.U32.AND UP0, UPT, UR49, 0x3, UPT ;  /* 0x000000033100788c */ /* 0x000fe4000bf04070 */
[----:B------:R-:W-:Y:S02]  /*6c40*/  ULOP3.LUT UR4, UR4, 0x1, URZ, 0xc0, !UPT ;  /* 0x0000000104047892 */ /* 0x000fe4000f8ec03f */
[----:B------:R-:W-:-:S02]  /*6c50*/  UISETP.LT.U32.AND UP1, UPT, UR50, 0x4, UP0 ;  /* 0x000000043200788c */ /* 0x000fc40008721070 */
[----:B------:R-:W-:Y:S02]  /*6c60*/  UISETP.NE.U32.AND UP2, UPT, UR4, 0x1, UPT ;  /* 0x000000010400788c */ /* 0x000fe4000bf45070 */
[----:B------:R-:W-:Y:S02]  /*6c70*/  USEL UR5, URZ, 0x1, !UP1 ;  /* 0x000000013f057887 */ /* 0x000fe4000c800000 */
[----:B------:R-:W-:Y:S02]  /*6c80*/  UISETP.GT.U32.AND UP0, UPT, UR50, 0x3, !UP2 ;  /* 0x000000033200788c */ /* 0x000fe4000d704070 */
[----:B------:R-:W-:Y:S02]  /*6c90*/  ULOP3.LUT UR49, UR49, 0x3, URZ, 0xc0, !UPT ;  /* 0x0000000331317892 */ /* 0x000fe4000f8ec03f */
[----:B------:R-:W-:-:S04]  /*6ca0*/  USEL UR4, URZ, 0x1, !UP0 ;  /* 0x000000013f047887 */ /* 0x000fc8000c000000 */
[----:B------:R-:W-:Y:S01]  /*6cb0*/  ULOP3.LUT UR48, UR4, UR48, UR5, 0x96, !UPT ;  /* 0x0000003004307292 */ /* 0x000fe2000f8e9605 */
[----:B------:R-:W-:Y:S11]  /*6cc0*/  @P0 BRA `(.L_x_133) ;  /* 0xffffffa800900947 */ /* 0x000ff6000383ffff */
[----:B------:R-:W-:-:S13]  /*6cd0*/  PLOP3.LUT P0, PT, PT, PT, PT, 0x8, 0x0 ;  /* 0x000000000000781c */ /* 0x000fda0003f0e170 */
.L_x_22:
[----:B------:R-:W-:Y:S05]  /*6ce0*/  @P0 BRA `(.L_x_14) ;  /* 0x0000002c00f40947 */ /* 0x000fea0003800000 */
[----:B------:R-:W-:Y:S01]  /*6cf0*/  ULDC.64 UR6, c[0x0][0x588] ;  /* 0x0001620000067ab9 */ /* 0x000fe20000000a00 */
[----:B------:R-:W-:Y:S01]  /*6d00*/  ISETP.NE.AND.EX P1, PT, R162, RZ, PT, P1 ;  /* 0x000000ffa200720c */ /* 0x000fe20003f25310 */
[----:B------:R-:W-:-:S04]  /*6d10*/  DEPBAR.LE SB0, 0x0 ;  /* 0x000080000000791a */ /* 0x000fc80000000000 */
[----:B------:R-:W-:Y:S01]  /*6d20*/  ISETP.NE.U32.AND P0, PT, RZ, UR6, PT ;  /* 0x00000006ff007c0c */ /* 0x000fe2000bf05070 */
[----:B------:R-:W-:Y:S03]  /*6d30*/  BSSY B0, `(.L_x_134) ;  /* 0x0000014000007945 */ /* 0x000fe60003800000 */
[----:B------:R-:W-:-:S13]  /*6d40*/  ISETP.NE.AND.EX P0, PT, RZ, UR7, PT, P0 ;  /* 0x00000007ff007c0c */ /* 0x000fda000bf05300 */
[----:B------:R-:W-:Y:S05]  /*6d50*/  @P0 BRA P1, `(.L_x_135) ;  /* 0x0000000000440947 */ /* 0x000fea0000800000 */
[----:B------:R-:W-:-:S04]  /*6d60*/  ISETP.NE.U32.AND P0, PT, R161, RZ, PT ;  /* 0x000000ffa100720c */ /* 0x000fc80003f05070 */
[----:B------:R-:W-:-:S13]  /*6d70*/  ISETP.NE.AND.EX P0, PT, R162, RZ, PT, P0 ;  /* 0x000000ffa200720c */ /* 0x000fda0003f05300 */
[----:B------:R-:W-:Y:S05]  /*6d80*/  @!P0 BRA `(.L_x_136) ;  /* 0x00000000002c8947 */ /* 0x000fea0003800000 */
[----:B------:R-:W-:-:S13]  /*6d90*/  LOP3.LUT P0, RZ, R154, 0xff, RZ, 0xc0, !PT ;  /* 0x000000ff9aff7812 */ /* 0x000fda000780c0ff */
[----:B------:R-:W-:Y:S05]  /*6da0*/  @!P0 BRA `(.L_x_137) ;  /* 0x0000000000108947 */ /* 0x000fea0003800000 */
[----:B-----5:R-:W-:-:S13]  /*6db0*/  FSETP.NEU.AND P0, PT, R156, RZ, PT ;  /* 0x000000ff9c00720b */ /* 0x020fda0003f0d000 */
[----:B------:R-:W-:Y:S05]  /*6dc0*/  @!P0 BREAK B0 ;  /* 0x0000000000008942 */ /* 0x000fea0003800000 */
[----:B------:R-:W-:Y:S05]  /*6dd0*/  @P0 BRA `(.L_x_135) ;  /* 0x0000000000240947 */ /* 0x000fea0003800000 */
[----:B------:R-:W-:Y:S05]  /*6de0*/  BRA `(.L_x_14) ;  /* 0x0000002c00b47947 */ /* 0x000fea0003800000 */
.L_x_137:
[----:B------:R-:W-:-:S04]  /*6df0*/  ISETP.NE.U32.AND P0, PT, RZ, UR6, PT ;  /* 0x00000006ff007c0c */ /* 0x000fc8000bf05070 */
[----:B------:R-:W-:-:S13]  /*6e00*/  ISETP.NE.AND.EX P0, PT, RZ, UR7, PT, P0 ;  /* 0x00000007ff007c0c */ /* 0x000fda000bf05300 */
[----:B------:R-:W-:Y:S05]  /*6e10*/  @!P0 BREAK B0 ;  /* 0x0000000000008942 */ /* 0x000fea0003800000 */
[----:B------:R-:W-:Y:S05]  /*6e20*/  @P0 BRA `(.L_x_135) ;  /* 0x0000000000100947 */ /* 0x000fea0003800000 */
[----:B------:R-:W-:Y:S05]  /*6e30*/  BRA `(.L_x_14) ;  /* 0x0000002c00a07947 */ /* 0x000fea0003800000 */
.L_x_136:
[----:B-----5:R-:W-:-:S13]  /*6e40*/  FSETP.NEU.AND P0, PT, R156, RZ, PT ;  /* 0x000000ff9c00720b */ /* 0x020fda0003f0d000 */
[----:B------:R-:W-:Y:S05]  /*6e50*/  @!P0 BREAK B0 ;  /* 0x0000000000008942 */ /* 0x000fea0003800000 */
[----:B------:R-:W-:Y:S05]  /*6e60*/  @!P0 BRA `(.L_x_14) ;  /* 0x0000002c00948947 */ /* 0x000fea0003800000 */
.L_x_135:
[----:B-1----:R-:W-:Y:S05]  /*6e70*/  BSYNC B0 ;  /* 0x0000000000007941 */ /* 0x002fea0003800000 */
.L_x_134:
[----:B------:R-:W-:-:S04]  /*6e80*/  LOP3.LUT R19, R19, 0x1, RZ, 0xfc, !PT ;  /* 0x0000000113137812 */ /* 0x000fc800078efcff */
[----:B------:R-:W-:-:S13]  /*6e90*/  ISETP.NE.AND P0, PT, R19, 0x3, PT ;  /* 0x000000031300780c */ /* 0x000fda0003f05270 */
[----:B------:R-:W-:Y:S05]  /*6ea0*/  @!P0 BRA `(.L_x_138) ;  /* 0x0000000000048947 */ /* 0x000fea0003800000 */
[----:B------:R-:W-:Y:S01]  /*6eb0*/  BPT.TRAP 0x1 ;  /* 0x000000040000795c */ /* 0x000fe20000300000 */
.L_x_138:
[----:B------:R-:W1:Y:S01]  /*6ec0*/  S2UR UR5, SR_CgaCtaId ;  /* 0x00000000000579c3 */ /* 0x000e620000008800 */
[----:B------:R-:W-:Y:S02]  /*6ed0*/  UMOV UR4, 0x400 ;  /* 0x0000040000047882 */ /* 0x000fe40000000000 */
[----:B-1----:R-:W-:-:S04]  /*6ee0*/  ULEA UR4, UR5, UR4, 0x18 ;  /* 0x0000000405047291 */ /* 0x002fc8000f8ec03f */
[----:B------:R-:W-:-:S04]  /*6ef0*/  ULEA UR4, UR36, UR4, 0x3 ;  /* 0x0000000424047291 */ /* 0x000fc8000f8e183f */
[----:B------:R-:W-:-:S04]  /*6f00*/  UIADD3 UR4, UR4, 0x60, URZ ;  /* 0x0000006004047890 */ /* 0x000fc8000fffe03f */
[----:B------:R-:W-:-:S09]  /*6f10*/  UPRMT UR4, UR5, 0x654, UR4 ;  /* 0x0000065405047896 */ /* 0x000fd20008000004 */
[----:B------:R-:W-:Y:S01]  /*6f20*/  SYNCS.ARRIVE.TRANS64.RED.A1T0 RZ, [UR4], RZ ;  /* 0x000000ffffff79a7 */ /* 0x000fe20008100404 */
[----:B------:R-:W-:Y:S05]  /*6f30*/  BRA `(.L_x_14) ;  /* 0x0000002c00607947 */ /* 0x000fea0003800000 */
.L_x_13:
[----:B------:R-:W-:Y:S01]  /*6f40*/  ULDC.64 UR4, c[0x0][0x8f8] ;  /* 0x00023e0000047ab9 */ /* 0x000fe20000000a00 */
[----:B------:R-:W-:Y:S01]  /*6f50*/  PRMT R8, RZ, 0x7610, R8 ;  /* 0x00007610ff087816 */ /* 0x000fe20000000008 */
[----:B------:R-:W-:Y:S01]  /*6f60*/  IMAD.MOV.U32 R20, RZ, RZ, -0x1 ;  /* 0xffffffffff147424 */ /* 0x000fe200078e00ff */
[----:B------:R-:W-:Y:S01]  /*6f70*/  ISETP.GE.U32.AND P1, PT, R16, UR4, PT ;  /* 0x0000000410007c0c */ /* 0x000fe2000bf26070 */
[----:B------:R-:W-:Y:S01]  /*6f80*/  IMAD.MOV.U32 R13, RZ, RZ, -0x1 ;  /* 0xffffffffff0d7424 */ /* 0x000fe200078e00ff */
[----:B------:R-:W-:Y:S02]  /*6f90*/  MOV R12, 0xffffffff ;  /* 0xffffffff000c7802 */ /* 0x000fe40000000f00 */
[----:B------:R-:W-:-:S13]  /*6fa0*/  ISETP.GE.U32.AND.EX P1, PT, R17, UR5, PT, P1 ;  /* 0x0000000511007c0c */ /* 0x000fda000bf26110 */
        /* <DEDUP_REMOVED lines=19> */
.L_x_140:
        /* <DEDUP_REMOVED lines=10> */
[----:B------:R-:W-:-:S03]  /*7180*/  IMAD R13, R13, R27, R8 ;  /* 0x0000001b0d0d7224 */ /* 0x000fc600078e0208 */
[----:B------:R-:W5:Y:S01]  /*7190*/  LDC R29, c[0x0][0x900] ;  /* 0x00024000ff1d7b82 */ /* 0x000f620000000800 */
[----:B------:R-:W-:Y:S01]  /*71a0*/  IMAD.IADD R11, R11, 0x1, R13 ;  /* 0x000000010b0b7824 */ /* 0x000fe200078e020d */
[----:B--2---:R-:W-:-:S04]  /*71b0*/  ISETP.NE.U32.AND P1, PT, R30, RZ, PT ;  /* 0x000000ff1e00720c */ /* 0x004fc80003f25070 */
[----:B------:R-:W-:Y:S02]  /*71c0*/  ISETP.NE.AND.EX P1, PT, R31, RZ, PT, P1 ;  /* 0x000000ff1f00720c */ /* 0x000fe40003f25310 */
[----:B------:R-:W2:Y:S01]  /*71d0*/  LDC R26, c[0x0][0x8a8] ;  /* 0x00022a00ff1a7b82 */ /* 0x000ea20000000800 */
[-CC-:B---3--:R-:W-:Y:S01]  /*71e0*/  SHF.R.U64 R20, R10, R12.reuse, R11.reuse ;  /* 0x0000000c0a147219 */ /* 0x188fe2000000120b */
[----:B------:R-:W-:Y:S01]  /*71f0*/  IMAD.MOV.U32 R10, RZ, RZ, -0x1 ;  /* 0xffffffffff0a7424 */ /* 0x000fe200078e00ff */
[----:B------:R-:W-:-:S05]  /*7200*/  SHF.R.U32.HI R11, RZ, R12, R11 ;  /* 0x0000000cff0b7219 */ /* 0x000fca000001160b */
[----:B------:R-:W3:Y:S01]  /*7210*/  LDC R28, c[0x0][0x8f0] ;  /* 0x00023c00ff1c7b82 */ /* 0x000ee20000000800 */
[-CC-:B----4-:R-:W-:Y:S02]  /*7220*/  SHF.R.U64 R25, R20, R14.reuse, R11.reuse ;  /* 0x0000000e14197219 */ /* 0x190fe4000000120b */
[----:B------:R-:W-:-:S05]  /*7230*/  SHF.R.U32.HI R8, RZ, R14, R11 ;  /* 0x0000000eff087219 */ /* 0x000fca000001160b */
[----:B------:R-:W4:Y:S01]  /*7240*/  LDC R32, c[0x0][0x8e0] ;  /* 0x00023800ff207b82 */ /* 0x000f220000000800 */
[-C--:B-----5:R-:W-:Y:S02]  /*7250*/  SHF.L.U32 R10, R10, R29.reuse, RZ ;  /* 0x0000001d0a0a7219 */ /* 0x0a0fe400000006ff */
[-CC-:B------:R-:W-:Y:S02]  /*7260*/  SHF.R.U64 R27, R25, R29.reuse, R8.reuse ;  /* 0x0000001d191b7219 */ /* 0x180fe40000001208 */
[----:B------:R-:W-:Y:S02]  /*7270*/  LOP3.LUT R36, RZ, R10, RZ, 0x33, !PT ;  /* 0x0000000aff247212 */ /* 0x000fe400078e33ff */
[----:B------:R-:W-:Y:S01]  /*7280*/  SHF.R.U32.HI R11, RZ, R29, R8 ;  /* 0x0000001dff0b7219 */ /* 0x000fe20000011608 */
[----:B------:R-:W1:Y:S01]  /*7290*/  LDC R33, c[0x0][0x8b8] ;  /* 0x00022e00ff217b82 */ /* 0x000e620000000800 */
[----:B------:R-:W-:Y:S01]  /*72a0*/  IMAD.MOV.U32 R10, RZ, RZ, R27 ;  /* 0x000000ffff0a7224 */ /* 0x000fe200078e001b */
[----:B------:R-:W-:Y:S06]  /*72b0*/  @!P1 BRA `(.L_x_141) ;  /* 0x0000000000289947 */ /* 0x000fec0003800000 */
        /* <DEDUP_REMOVED lines=10> */
.L_x_141:
[----:B------:R-:W-:Y:S01]  /*7360*/  ISETP.NE.AND P1, PT, R2, 0x1, PT ;  /* 0x000000010200780c */ /* 0x000fe20003f25270 */
[----:B------:R-:W-:Y:S01]  /*7370*/  IMAD.MOV.U32 R12, RZ, RZ, R23 ;  /* 0x000000ffff0c7224 */ /* 0x000fe200078e0017 */
[----:B---3--:R-:W-:Y:S01]  /*7380*/  SHF.R.U64 R8, R10, R28, R11 ;  /* 0x0000001c0a087219 */ /* 0x008fe2000000120b */
[----:B--2---:R-:W-:Y:S01]  /*7390*/  VIADD R11, R26, 0xffffffff ;  /* 0xffffffff1a0b7836 */ /* 0x004fe20000000000 */
[----:B------:R-:W-:Y:S02]  /*73a0*/  SHF.L.U32 R34, R34, R29, RZ ;  /* 0x0000001d22227219 */ /* 0x000fe400000006ff */
[----:B------:R-:W-:Y:S02]  /*73b0*/  LOP3.LUT R7, R25, R36, RZ, 0xc0, !PT ;  /* 0x0000002419077212 */ /* 0x000fe400078ec0ff */
[----:B------:R-:W-:-:S03]  /*73c0*/  IADD3 R10, -R8, RZ, RZ ;  /* 0x000000ff080a7210 */ /* 0x000fc60007ffe1ff */
[----:B------:R-:W-:Y:S01]  /*73d0*/  IMAD R8, R34, R8, R7 ;  /* 0x0000000822087224 */ /* 0x000fe200078e0207 */
[----:B------:R-:W-:Y:S01]  /*73e0*/  LOP3.LUT R7, R20, R11, RZ, 0xc0, !PT ;  /* 0x0000000b14077212 */ /* 0x000fe200078ec0ff */
[----:B------:R-:W-:Y:S02]  /*73f0*/  @P1 IMAD R3, R9, R24, R6 ;  /* 0x0000001809031224 */ /* 0x000fe400078e0206 */
[----:B----4-:R-:W-:Y:S02]  /*7400*/  IMAD R6, R10, R32, R27 ;  /* 0x000000200a067224 */ /* 0x010fe400078e021b */
[----:B-1----:R-:W-:Y:S02]  /*7410*/  IMAD R3, R8, R33, R3 ;  /* 0x0000002108037224 */ /* 0x002fe400078e0203 */
[----:B------:R-:W-:Y:S02]  /*7420*/  IMAD R6, R6, R26, R7 ;  /* 0x0000001a06067224 */ /* 0x000fe400078e0207 */
[----:B------:R-:W-:-:S03]  /*7430*/  IMAD.MOV.U32 R8, RZ, RZ, 0x1 ;  /* 0x00000001ff087424 */ /* 0x000fc600078e00ff */
[----:B------:R-:W-:Y:S02]  /*7440*/  SEL R13, R6, R3, !P1 ;  /* 0x00000003060d7207 */ /* 0x000fe40004800000 */
[----:B------:R-:W-:-:S07]  /*7450*/  SEL R20, R3, R6, !P1 ;  /* 0x0000000603147207 */ /* 0x000fce0004800000 */
.L_x_139:
[----:B------:R-:W-:-:S08]  /*7460*/  NOP ;  /* 0x0000000000007918 */ /* 0x000fd00000000000 */
[----:B------:R-:W2:-:S00]  /*7470*/  USETMAXREG.DEALLOC.CTAPOOL 0x28 ;  /* 0x00000028000079c8 */ /* 0x000e8000080e0500 */
[----:B--2---:R-:W-:-:S13]  /*7480*/  ISETP.NE.AND P1, PT, R0, 0x1, PT ;  /* 0x000000010000780c */ /* 0x004fda0003f25270 */
[----:B------:R-:W-:Y:S05]  /*7490*/  @!P1 BRA `(.L_x_14) ;  /* 0x0000002800089947 */ /* 0x000fea0003800000 */
[----:B------:R-:W-:Y:S05]  /*74a0*/  @!P4 BRA `(.L_x_142) ;  /* 0x000000180018c947 */ /* 0x000fea0003800000 */
[----:B------:R-:W-:-:S13]  /*74b0*/  ISETP.NE.OR P0, PT, R0, 0x2, P0 ;  /* 0x000000020000780c */ /* 0x000fda0000705670 */
[----:B------:R-:W-:Y:S05]  /*74c0*/  @P0 BRA `(.L_x_14) ;  /* 0x0000002400fc0947 */ /* 0x000fea0003800000 */
[----:B------:R-:W-:-:S13]  /*74d0*/  LOP3.LUT P1, RZ, R8, 0xff, RZ, 0xc0, !PT ;  /* 0x000000ff08ff7812 */ /* 0x000fda000782c0ff */
[----:B------:R-:W-:Y:S05]  /*74e0*/  @!P1 BRA `(.L_x_143) ;  /* 0x0000000000189947 */ /* 0x000fea0003800000 */
[----:B------:R-:W-:Y:S01]  /*74f0*/  UMOV UR4, 0x400 ;  /* 0x0000040000047882 */ /* 0x000fe20000000000 */
[----:B------:R-:W-:Y:S01]  /*7500*/  MOV R0, RZ ;  /* 0x000000ff00007202 */ /* 0x000fe20000000f00 */
[----:B-1----:R-:W-:-:S03]  /*7510*/  ULEA UR4, UR37, UR4, 0x18 ;  /* 0x0000000425047291 */ /* 0x002fc6000f8ec03f */
[----:B------:R-:W-:-:S06]  /*7520*/  SHF.L.U32 R0, R0, 0x1f, RZ ;  /* 0x0000001f00007819 */ /* 0x000fcc00000006ff */
[----:B------:R-:W1:Y:S02]  /*7530*/  SYNCS.PHASECHK.TRANS64.TRYWAIT P0, [UR4+0x88], R0 ;  /* 0x00008800ff0075a7 */ /* 0x000e640008000144 */
[----:B-1----:R-:W-:Y:S05]  /*7540*/  @!P0 BRA `(.L_x_144) ;  /* 0x0000002800b48947 */ /* 0x002fea0003800000 */
.L_x_143:
[----:B------:R-:W-:Y:S01]  /*7550*/  PRMT R9, RZ, 0x7610, R9 ;  /* 0x00007610ff097816 */ /* 0x000fe20000000009 */
[----:B------:R-:W-:Y:S06]  /*7560*/  @P3 BRA `(.L_x_145) ;  /* 0x0000000000243947 */ /* 0x000fec0003800000 */
[----:B------:R-:W-:Y:S02]  /*7570*/  ULDC.64 UR4, c[0x0][0x588] ;  /* 0x0001620000047ab9 */ /* 0x000fe40000000a00 */
[----:B------:R-:W-:-:S04]  /*7580*/  ISETP.NE.U32.AND P0, PT, RZ, UR4, PT ;  /* 0x00000004ff007c0c */ /* 0x000fc8000bf05070 */
[----:B------:R-:W-:-:S13]  /*7590*/  ISETP.NE.AND.EX P0, PT, RZ, UR5, PT, P0 ;  /* 0x00000005ff007c0c */ /* 0x000fda000bf05300 */
[----:B------:R-:W-:Y:S05]  /*75a0*/  @!P0 BRA `(.L_x_146) ;  /* 0x00000000000c8947 */ /* 0x000fea0003800000 */
[----:B------:R2:W5:Y:S01]  /*75b0*/  LDG.E R11, desc[UR42][R4.64] ;  /* 0x0000002a040b7981 */ /* 0x000562000c1e1900 */
[----:B------:R-:W-:Y:S01]  /*75c0*/  IMAD.MOV.U32 R9, RZ, RZ, 0x1 ;  /* 0x00000001ff097424 */ /* 0x000fe200078e00ff */
[----:B------:R-:W-:Y:S06]  /*75d0*/  BRA `(.L_x_145) ;  /* 0x0000000000087947 */ /* 0x000fec0003800000 */
.L_x_146:
[----:B------:R-:W3:Y:S01]  /*75e0*/  LDC R11, c[0x0][0x580] ;  /* 0x00016000ff0b7b82 */ /* 0x000ee20000000800 */
[----:B------:R-:W-:-:S07]  /*75f0*/  IMAD.MOV.U32 R9, RZ, RZ, 0x1 ;  /* 0x00000001ff097424 */ /* 0x000fce00078e00ff */
.L_x_145:
[----:B------:R-:W-:Y:S05]  /*7600*/  @!P1 BRA `(.L_x_147) ;  /* 0x0000001400489947 */ /* 0x000fea0003800000 */
[----:B-1----:R-:W1:Y:S01]  /*7610*/  LDC R0, c[0x0][0x900] ;  /* 0x00024000ff007b82 */ /* 0x002e620000000800 */
[----:B--2---:R-:W-:Y:S01]  /*7620*/  MOV R5, 0xffffffff ;  /* 0xffffffff00057802 */ /* 0x004fe20000000f00 */
[----:B------:R-:W-:Y:S01]  /*7630*/  IMAD.MOV.U32 R7, RZ, RZ, 0x1 ;  /* 0x00000001ff077424 */ /* 0x000fe200078e00ff */
[----:B------:R-:W-:Y:S01]  /*7640*/  LOP3.LUT R10, R19, 0x2, RZ, 0xfc, !PT ;  /* 0x00000002130a7812 */ /* 0x000fe200078efcff */
[----:B------:R-:W-:Y:S01]  /*7650*/  ULDC.64 UR22, c[0x0][0x198] ;  /* 0x0000660000167ab9 */ /* 0x000fe20000000a00 */
[----:B------:R-:W-:Y:S01]  /*7660*/  ULDC.64 UR4, c[0x0][0x588] ;  /* 0x0001620000047ab9 */ /* 0x000fe20000000a00 */
[----:B------:R-:W-:Y:S01]  /*7670*/  ULDC.64 UR6, c[0x0][0x8f8] ;  /* 0x00023e0000067ab9 */ /* 0x000fe20000000a00 */
[----:B------:R-:W-:Y:S01]  /*7680*/  ULDC.64 UR14, c[0x0][0x590] ;  /* 0x00016400000e7ab9 */ /* 0x000fe20000000a00 */
[----:B------:R-:W2:Y:S01]  /*7690*/  LDC R3, c[0x0][0x8a8] ;  /* 0x00022a00ff037b82 */ /* 0x000ea20000000800 */
[-C--:B-1----:R-:W-:Y:S02]  /*76a0*/  SHF.L.U32 R5, R5, R0.reuse, RZ ;  /* 0x0000000005057219 */ /* 0x082fe400000006ff */
[----:B------:R-:W-:-:S02]  /*76b0*/  SHF.L.U32 R0, R7, R0, RZ ;  /* 0x0000000007007219 */ /* 0x000fc400000006ff */
[----:B------:R-:W-:Y:S01]  /*76c0*/  LOP3.LUT R8, RZ, R5, RZ, 0x33, !PT ;  /* 0x00000005ff087212 */ /* 0x000fe200078e33ff */
[----:B--2---:R-:W-:-:S07]  /*76d0*/  VIADD R3, R3, 0xffffffff ;  /* 0xffffffff03037836 */ /* 0x004fce0000000000 */
.L_x_203:
[----:B------:R-:W-:Y:S02]  /*76e0*/  ISETP.NE.U32.AND P0, PT, RZ, UR14, PT ;  /* 0x0000000eff007c0c */ /* 0x000fe4000bf05070 */
[----:B------:R-:W-:Y:S02]  /*76f0*/  R2UR UR19, R20 ;  /* 0x00000000141372ca */ /* 0x000fe400000e0000 */
[----:B------:R-:W-:Y:S02]  /*7700*/  R2UR UR18, R13 ;  /* 0x000000000d1272ca */ /* 0x000fe400000e0000 */
[----:B------:R-:W-:-:S09]  /*7710*/  ISETP.NE.AND.EX P0, PT, RZ, UR15, PT, P0 ;  /* 0x0000000fff007c0c */ /* 0x000fd2000bf05300 */
[----:B------:R-:W-:Y:S02]  /*7720*/  USHF.L.U32 UR19, UR19, 0x8, URZ ;  /* 0x0000000813137899 */ /* 0x000fe4000800063f */
[----:B------:R-:W-:Y:S02]  /*7730*/  USHF.L.U32 UR18, UR18, 0x7, URZ ;  /* 0x0000000712127899 */ /* 0x000fe4000800063f */
[----:B--234-:R-:W-:Y:S10]  /*7740*/  @!P0 BRA `(.L_x_148) ;  /* 0x00000000002c8947 */ /* 0x01cff40003800000 */
[----:B------:R-:W-:-:S04]  /*7750*/  ISETP.NE.U32.AND P1, PT, RZ, UR4, PT ;  /* 0x00000004ff007c0c */ /* 0x000fc8000bf25070 */
[----:B------:R-:W-:-:S13]  /*7760*/  ISETP.NE.AND.EX P1, PT, RZ, UR5, PT, P1 ;  /* 0x00000005ff007c0c */ /* 0x000fda000bf25310 */
[----:B------:R-:W-:Y:S05]  /*7770*/  @!P1 BRA `(.L_x_149) ;  /* 0x0000000000189947 */ /* 0x000fea0003800000 */
[----:B------:R-:W1:Y:S01]  /*7780*/  LDC.64 R4, c[0x0][0x588] ;  /* 0x00016200ff047b82 */ /* 0x000e620000000a00 */
[----:B------:R-:W-:-:S04]  /*7790*/  IMAD R7, R12, UR14, RZ ;  /* 0x0000000e0c077c24 */ /* 0x000fc8000f8e02ff */
[----:B-1----:R-:W-:-:S05]  /*77a0*/  IMAD.WIDE R4, R7, 0x4, R4 ;  /* 0x0000000407047825 */ /* 0x002fca00078e0204 */
[----:B---3-5:R2:W5:Y:S01]  /*77b0*/  LDG.E R11, desc[UR42][R4.64] ;  /* 0x0000002a040b7981 */ /* 0x028562000c1e1900 */
[----:B------:R-:W-:Y:S01]  /*77c0*/  MOV R9, 0x1 ;  /* 0x0000000100097802 */ /* 0x000fe20000000f00 */
[----:B------:R-:W-:Y:S06]  /*77d0*/  BRA `(.L_x_148) ;  /* 0x0000000000087947 */ /* 0x000fec0003800000 */
.L_x_149:
[----:B---3-5:R-:W1:Y:S01]  /*77e0*/  LDC R11, c[0x0][0x580] ;  /* 0x00016000ff0b7b82 */ /* 0x028e620000000800 */
[----:B------:R-:W-:-:S07]  /*77f0*/  IMAD.MOV.U32 R9, RZ, RZ, 0x1 ;  /* 0x00000001ff097424 */ /* 0x000fce00078e00ff */
.L_x_148:
[----:B------:R-:W-:Y:S05]  /*7800*/  @!P0 BRA `(.L_x_150) ;  /* 0x00000000001c8947 */ /* 0x000fea0003800000 */
[----:B------:R-:W-:-:S13]  /*7810*/  LOP3.LUT P2, RZ, R9, 0xff, RZ, 0xc0, !PT ;  /* 0x000000ff09ff7812 */ /* 0x000fda000784c0ff */
[----:B--2---:R-:W2:Y:S02]  /*7820*/  @!P2 LDC.64 R4, c[0x0][0x588] ;  /* 0x00016200ff04ab82 */ /* 0x004ea40000000a00 */
[----:B--2---:R-:W-:-:S04]  /*7830*/  @!P2 ISETP.NE.U32.AND P0, PT, R4, RZ, PT ;  /* 0x000000ff0400a20c */ /* 0x004fc80003f05070 */
[----:B------:R-:W-:Y:S02]  /*7840*/  @!P2 ISETP.NE.AND.EX P1, PT, R5, RZ, PT, P0 ;  /* 0x000000ff0500a20c */ /* 0x000fe40003f25300 */
[----:B-1-3-5:R-:W-:Y:S02]  /*7850*/  @P2 FSETP.EQ.AND P0, PT, R11, RZ, PT ;  /* 0x000000ff0b00220b */ /* 0x02afe40003f02000 */
[----:B------:R-:W-:Y:S01]  /*7860*/  @!P2 PLOP3.LUT P0, PT, P1, PT, PT, 0x8, 0x0 ;  /* 0x000000000000a81c */ /* 0x000fe20000f0e170 */
[----:B------:R-:W-:-:S12]  /*7870*/  BRA `(.L_x_151) ;  /* 0x0000000000047947 */ /* 0x000fd80003800000 */
.L_x_150:
[----:B-1-3-5:R-:W-:-:S13]  /*7880*/  FSETP.EQ.AND P0, PT, R11, RZ, PT ;  /* 0x000000ff0b00720b */ /* 0x02afda0003f02000 */
.L_x_151:
[----:B------:R-:W-:Y:S02]  /*7890*/  ISETP.NE.AND P2, PT, R10, 0x3, PT ;  /* 0x000000030a00780c */ /* 0x000fe40003f45270 */
[----:B------:R-:W-:-:S04]  /*78a0*/  ELECT P1, URZ, PT ;  /* 0x00000000003f782f */ /* 0x000fc80003820000 */
[----:B------:R-:W-:-:S07]  /*78b0*/  PLOP3.LUT P0, PT, P1, P0, PT, 0x20, 0x0 ;  /* 0x000000000000781c */ /* 0x000fce0000f00470 */
[----:B------:R-:W-:Y:S06]  /*78c0*/  @!P2 BRA `(.L_x_152) ;  /* 0x000000000004a947 */ /* 0x000fec0003800000 */
[----:B------:R-:W-:Y:S01]  /*78d0*/  BPT.TRAP 0x1 ;  /* 0x000000040000795c */ /* 0x000fe20000300000 */
.L_x_152:
[----:B------:R-:W1:Y:S01]  /*78e0*/  S2UR UR37, SR_CgaCtaId ;  /* 0x00000000002579c3 */ /* 0x000e620000008800 */
[----:B------:R-:W-:Y:S01]  /*78f0*/  UMOV UR13, 0x400 ;  /* 0x00000400000d7882 */ /* 0x000fe20000000000 */
[----:B--2---:R-:W-:-:S05]  /*7900*/  IMAD.MOV.U32 R4, RZ, RZ, 0x1 ;  /* 0x00000001ff047424 */ /* 0x004fca00078e00ff */
[----:B------:R-:W-:Y:S01]  /*7910*/  SHF.L.U32 R4, R4, 0x1f, RZ ;  /* 0x0000001f04047819 */ /* 0x000fe200000006ff */
[----:B-1----:R-:W-:-:S09]  /*7920*/  ULEA UR13, UR37, UR13, 0x18 ;  /* 0x0000000d250d7291 */ /* 0x002fd2000f8ec03f */
[----:B------:R-:W1:Y:S02]  /*7930*/  SYNCS.PHASECHK.TRANS64.TRYWAIT P1, [UR13+0x60], R4 ;  /* 0x00006004ff0075a7 */ /* 0x000e64000802014d */
[----:B-1----:R-:W-:Y:S05]  /*7940*/  @!P1 BRA `(.L_x_153) ;  /* 0x0000002400cc9947 */ /* 0x002fea0003800000 */
.L_x_238:
[----:B------:R-:W-:Y:S04]  /*7950*/  BSSY B0, `(.L_x_154) ;  /* 0x000000e000007945 */ /* 0x000fe80003800000 */
[----:B------:R-:W-:Y:S05]  /*7960*/  @!P0 BRA `(.L_x_155) ;  /* 0x0000000000308947 */ /* 0x000fea0003800000 */
[----:B------:R-:W-:Y:S01]  /*7970*/  R2UR UR20, R12 ;  /* 0x000000000c1472ca */ /* 0x000fe200000e0000 */
[----:B------:R-:W-:Y:S02]  /*7980*/  UIADD3 UR8, UP0, UR22, 0x3f0, URZ ;  /* 0x000003f016087890 */ /* 0x000fe4000ff1e03f */
[----:B------:R-:W-:Y:S02]  /*7990*/  UIADD3 UR16, UR13, 0x200, URZ ;  /* 0x000002000d107890 */ /* 0x000fe4000fffe03f */
[----:B------:R-:W-:Y:S02]  /*79a0*/  UIADD3 UR17, UR13, 0x40, URZ ;  /* 0x000000400d117890 */ /* 0x000fe4000fffe03f */
[----:B------:R-:W-:Y:S01]  /*79b0*/  UIADD3.X UR9, URZ, UR23, URZ, UP0, !UPT ;  /* 0x000000173f097290 */ /* 0x000fe200087fe43f */
[----:B------:R-:W-:Y:S01]  /*79c0*/  UMOV UR10, 0x0 ;  /* 0x00000000000a7882 */ /* 0x000fe20000000000 */
[----:B------:R-:W-:-:S07]  /*79d0*/  UMOV UR11, 0x10000000 ;  /* 0x10000000000b7882 */ /* 0x000fce0000000000 */
[----:B------:R2:W-:Y:S02]  /*79e0*/  UTMALDG.3D [UR16], [UR8], desc[UR10] ;  /* 0x00000a10080075b4 */ /* 0x0005e40008011000 */
[----:B--2---:R-:W-:Y:S05]  /*79f0*/  @!P2 BRA `(.L_x_156) ;  /* 0x000000000004a947 */ /* 0x004fea0003800000 */
[----:B------:R-:W-:Y:S01]  /*7a00*/  BPT.TRAP 0x1 ;  /* 0x000000040000795c */ /* 0x000fe20000300000 */
.L_x_156:
[----:B-1----:R-:W1:Y:S02]  /*7a10*/  LDC R5, c[0x0][0x800] ;  /* 0x00020000ff057b82 */ /* 0x002e640000000800 */
[----:B-1----:R2:W-:Y:S02]  /*7a20*/  SYNCS.ARRIVE.TRANS64.RED.A0TR RZ, [UR13+0x40], R5 ;  /* 0x00004005ffff79a7 */ /* 0x0025e4000830040d */
.L_x_155:
[----:B------:R-:W-:Y:S05]  /*7a30*/  BSYNC B0 ;  /* 0x0000000000007941 */ /* 0x000fea0003800000 */
.L_x_154:
[----:B------:R-:W-:Y:S05]  /*7a40*/  @!P2 BRA `(.L_x_157) ;  /* 0x000000000004a947 */ /* 0x000fea0003800000 */
[----:B------:R-:W-:Y:S01]  /*7a50*/  BPT.TRAP 0x1 ;  /* 0x000000040000795c */ /* 0x000fe20000300000 */
.L_x_157:
[----:B------:R-:W-:-:S04]  /*7a60*/  UIADD3 UR33, UR13, 0x40, URZ ;  /* 0x000000400d217890 */ /* 0x000fc8000fffe03f */
[----:B------:R-:W-:-:S09]  /*7a70*/  UPRMT UR16, UR37, 0x654, UR33 ;  /* 0x0000065425107896 */ /* 0x000fd20008000021 */
[----:B------:R-:W-:Y:S01]  /*7a80*/  SYNCS.ARRIVE.TRANS64.RED.A1T0 RZ, [UR16], RZ ;  /* 0x000000ffffff79a7 */ /* 0x000fe20008100410 */
[----:B------:R-:W-:Y:S05]  /*7a90*/  @!P2 BRA `(.L_x_158) ;  /* 0x000000000004a947 */ /* 0x000fea0003800000 */
[----:B------:R-:W-:Y:S01]  /*7aa0*/  BPT.TRAP 0x1 ;  /* 0x000000040000795c */ /* 0x000fe20000300000 */
.L_x_158:
[----:B------:R-:W3:Y:S02]  /*7ab0*/  SYNCS.PHASECHK.TRANS64.TRYWAIT P1, [UR13+0x68], R4 ;  /* 0x00006804ff0075a7 */ /* 0x000ee4000802014d */
[----:B---3--:R-:W-:Y:S05]  /*7ac0*/  @!P1 BRA `(.L_x_159) ;  /* 0x0000002400849947 */ /* 0x008fea0003800000 */
.L_x_239:
[----:B------:R-:W-:Y:S04]  /*7ad0*/  BSSY B0, `(.L_x_160) ;  /* 0x0000010000007945 */ /* 0x000fe80003800000 */
[----:B------:R-:W-:Y:S05]  /*7ae0*/  @!P0 BRA `(.L_x_161) ;  /* 0x0000000000388947 */ /* 0x000fea0003800000 */
[----:B------:R-:W-:Y:S01]  /*7af0*/  UIADD3 UR20, UP0, UR22, 0x3f0, URZ ;  /* 0x000003f016147890 */ /* 0x000fe2000ff1e03f */
[----:B------:R-:W-:Y:S01]  /*7b00*/  R2UR UR12, R12 ;  /* 0x000000000c0c72ca */ /* 0x000fe200000e0000 */
[----:B------:R-:W-:Y:S02]  /*7b10*/  UIADD3 UR11, UR19, 0x80, URZ ;  /* 0x00000080130b7890 */ /* 0x000fe4000fffe03f */
[----:B------:R-:W-:Y:S02]  /*7b20*/  UIADD3 UR8, UR13, 0x2200, URZ ;  /* 0x000022000d087890 */ /* 0x000fe4000fffe03f */
[----:B------:R-:W-:Y:S02]  /*7b30*/  UIADD3 UR9, UR13, 0x48, URZ ;  /* 0x000000480d097890 */ /* 0x000fe4000fffe03f */
[----:B------:R-:W-:Y:S01]  /*7b40*/  UIADD3.X UR21, URZ, UR23, URZ, UP0, !UPT ;  /* 0x000000173f157290 */ /* 0x000fe200087fe43f */
[----:B------:R-:W-:Y:S01]  /*7b50*/  UMOV UR24, 0x0 ;  /* 0x0000000000187882 */ /* 0x000fe20000000000 */
[----:B------:R-:W-:Y:S01]  /*7b60*/  UMOV UR25, 0x10000000 ;  /* 0x1000000000197882 */ /* 0x000fe20000000000 */
[----:B------:R-:W-:-:S06]  /*7b70*/  UMOV UR10, UR18 ;  /* 0x00000012000a7c82 */ /* 0x000fcc0008000000 */
[----:B------:R3:W-:Y:S02]  /*7b80*/  UTMALDG.3D [UR8], [UR20], desc[UR24] ;  /* 0x00001808140075b4 */ /* 0x0007e40008011000 */
[----:B---3--:R-:W-:Y:S05]  /*7b90*/  @!P2 BRA `(.L_x_162) ;  /* 0x000000000004a947 */ /* 0x008fea0003800000 */
[----:B------:R-:W-:Y:S01]  /*7ba0*/  BPT.TRAP 0x1 ;  /* 0x000000040000795c */ /* 0x000fe20000300000 */
.L_x_162:
[----:B-12---:R-:W1:Y:S02]  /*7bb0*/  LDC R5, c[0x0][0x800] ;  /* 0x00020000ff057b82 */ /* 0x006e640000000800 */
[----:B-1----:R3:W-:Y:S02]  /*7bc0*/  SYNCS.ARRIVE.TRANS64.RED.A0TR RZ, [UR13+0x48], R5 ;  /* 0x00004805ffff79a7 */ /* 0x0027e4000830040d */
.L_x_161:
[----:B------:R-:W-:Y:S05]  /*7bd0*/  BSYNC B0 ;  /* 0x0000000000007941 */ /* 0x000fea0003800000 */
.L_x_160:
[----:B------:R-:W-:Y:S05]  /*7be0*/  @!P2 BRA `(.L_x_163) ;  /* 0x000000000004a947 */ /* 0x000fea0003800000 */
[----:B------:R-:W-:Y:S01]  /*7bf0*/  BPT.TRAP 0x1 ;  /* 0x000000040000795c */ /* 0x000fe20000300000 */
.L_x_163:
[----:B------:R-:W-:Y:S02]  /*7c00*/  UIADD3 UR25, UR13, 0x48, URZ ;  /* 0x000000480d197890 */ /* 0x000fe4000fffe03f */
[----:B------:R-:W-:Y:S02]  /*7c10*/  UIADD3 UR10, UR18, 0x20, URZ ;  /* 0x00000020120a7890 */ /* 0x000fe4000fffe03f */
[----:B------:R-:W-:-:S09]  /*7c20*/  UPRMT UR20, UR37, 0x654, UR25 ;  /* 0x0000065425147896 */ /* 0x000fd20008000019 */
[----:B------:R-:W-:Y:S01]  /*7c30*/  SYNCS.ARRIVE.TRANS64.RED.A1T0 RZ, [UR20], RZ ;  /* 0x000000ffffff79a7 */ /* 0x000fe20008100414 */
[----:B------:R-:W-:Y:S05]  /*7c40*/  @!P2 BRA `(.L_x_164) ;  /* 0x000000000004a947 */ /* 0x000fea0003800000 */
[----:B------:R-:W-:Y:S01]  /*7c50*/  BPT.TRAP 0x1 ;  /* 0x000000040000795c */ /* 0x000fe20000300000 */
.L_x_164:
[----:B------:R-:W4:Y:S02]  /*7c60*/  SYNCS.PHASECHK.TRANS64.TRYWAIT P1, [UR13+0x70], R4 ;  /* 0x00007004ff0075a7 */ /* 0x000f24000802014d */
[----:B----4-:R-:W-:Y:S05]  /*7c70*/  @!P1 BRA `(.L_x_165) ;  /* 0x0000002400309947 */ /* 0x010fea0003800000 */
.L_x_240:
        /* <DEDUP_REMOVED lines=8> */
[----:B------:R-:W-:Y:S01]  /*7d00*/  UMOV UR29, 0x10000000 ;  /* 0x10000000001d7882 */ /* 0x000fe20000000000 */
[----:B------:R-:W-:-:S06]  /*7d10*/  UMOV UR11, UR19 ;  /* 0x00000013000b7c82 */ /* 0x000fcc0008000000 */
[----:B------:R4:W-:Y:S02]  /*7d20*/  UTMALDG.3D [UR8], [UR26], desc[UR28] ;  /* 0x00001c081a0075b4 */ /* 0x0009e40008011000 */
[----:B----4-:R-:W-:Y:S05]  /*7d30*/  @!P2 BRA `(.L_x_168) ;  /* 0x000000000004a947 */ /* 0x010fea0003800000 */
[----:B------:R-:W-:Y:S01]  /*7d40*/  BPT.TRAP 0x1 ;  /* 0x000000040000795c */ /* 0x000fe20000300000 */
.L_x_168:
[----:B-123--:R-:W1:Y:S02]  /*7d50*/  LDC R5, c[0x0][0x800] ;  /* 0x00020000ff057b82 */ /* 0x00ee640000000800 */
[----:B-1----:R4:W-:Y:S02]  /*7d60*/  SYNCS.ARRIVE.TRANS64.RED.A0TR RZ, [UR13+0x50], R5 ;  /* 0x00005005ffff79a7 */ /* 0x0029e4000830040d */
.L_x_167:
[----:B------:R-:W-:Y:S05]  /*7d70*/  BSYNC B0 ;  /* 0x0000000000007941 */ /* 0x000fea0003800000 */
.L_x_166:
[----:B------:R-:W-:Y:S05]  /*7d80*/  @!P2 BRA `(.L_x_169) ;  /* 0x000000000004a947 */ /* 0x000fea0003800000 */
[----:B------:R-:W-:Y:S01]  /*7d90*/  BPT.TRAP 0x1 ;  /* 0x000000040000795c */ /* 0x000fe20000300000 */
.L_x_169:
[----:B------:R-:W-:-:S04]  /*7da0*/  UIADD3 UR17, UR13, 0x50, URZ ;  /* 0x000000500d117890 */ /* 0x000fc8000fffe03f */
[----:B------:R-:W-:-:S09]  /*7db0*/  UPRMT UR21, UR37, 0x654, UR17 ;  /* 0x0000065425157896 */ /* 0x000fd20008000011 */
[----:B------:R-:W-:Y:S01]  /*7dc0*/  SYNCS.ARRIVE.TRANS64.RED.A1T0 RZ, [UR21], RZ ;  /* 0x000000ffffff79a7 */ /* 0x000fe20008100415 */
[----:B------:R-:W-:Y:S05]  /*7dd0*/  @!P2 BRA `(.L_x_170) ;  /* 0x000000000004a947 */ /* 0x000fea0003800000 */
[----:B------:R-:W-:Y:S01]  /*7de0*/  BPT.TRAP 0x1 ;  /* 0x000000040000795c */ /* 0x000fe20000300000 */
.L_x_170:
[----:B------:R-:W5:Y:S02]  /*7df0*/  SYNCS.PHASECHK.TRANS64.TRYWAIT P1, [UR13+0x78], R4 ;  /* 0x00007804ff0075a7 */ /* 0x000f64000802014d */
[----:B-----5:R-:W-:Y:S05]  /*7e00*/  @!P1 BRA `(.L_x_171) ;  /* 0x0000002000e49947 */ /* 0x020fea0003800000 */
.L_x_241:
        /* <DEDUP_REMOVED lines=9> */
[----:B------:R-:W-:-:S07]  /*7ea0*/  UMOV UR29, 0x10000000 ;  /* 0x10000000001d7882 */ /* 0x000fce0000000000 */
[----:B------:R1:W-:Y:S02]  /*7eb0*/  UTMALDG.3D [UR8], [UR26], desc[UR28] ;  /* 0x00001c081a0075b4 */ /* 0x0003e40008011000 */
[----:B-1----:R-:W-:Y:S05]  /*7ec0*/  @!P2 BRA `(.L_x_174) ;  /* 0x000000000004a947 */ /* 0x002fea0003800000 */
[----:B------:R-:W-:Y:S01]  /*7ed0*/  BPT.TRAP 0x1 ;  /* 0x000000040000795c */ /* 0x000fe20000300000 */
.L_x_174:
[----:B------:R-:W1:Y:S02]  /*7ee0*/  LDC R4, c[0x0][0x800] ;  /* 0x00020000ff047b82 */ /* 0x000e640000000800 */
[----:B-1----:R1:W-:Y:S02]  /*7ef0*/  SYNCS.ARRIVE.TRANS64.RED.A0TR RZ, [UR13+0x58], R4 ;  /* 0x00005804ffff79a7 */ /* 0x0023e4000830040d */
.L_x_173:
[----:B------:R-:W-:Y:S05]  /*7f00*/  BSYNC B0 ;  /* 0x0000000000007941 */ /* 0x000fea0003800000 */
.L_x_172:
[----:B------:R-:W-:Y:S05]  /*7f10*/  @!P2 BRA `(.L_x_175) ;  /* 0x000000000004a947 */ /* 0x000fea0003800000 */
[----:B------:R-:W-:Y:S01]  /*7f20*/  BPT.TRAP 0x1 ;  /* 0x000000040000795c */ /* 0x000fe20000300000 */
.L_x_175:
[----:B------:R-:W-:Y:S02]  /*7f30*/  UIADD3 UR9, UR13, 0x58, URZ ;  /* 0x000000580d097890 */ /* 0x000fe4000fffe03f */
[----:B------:R-:W-:Y:S02]  /*7f40*/  UIADD3 UR34, UR18, 0x40, URZ ;  /* 0x0000004012227890 */ /* 0x000fe4000fffe03f */
[----:B------:R-:W-:-:S09]  /*7f50*/  UPRMT UR29, UR37, 0x654, UR9 ;  /* 0x00000654251d7896 */ /* 0x000fd20008000009 */
[----:B------:R-:W-:Y:S01]  /*7f60*/  SYNCS.ARRIVE.TRANS64.RED.A1T0 RZ, [UR29], RZ ;  /* 0x000000ffffff79a7 */ /* 0x000fe2000810041d */
[----:B------:R-:W-:Y:S05]  /*7f70*/  @!P2 BRA `(.L_x_176) ;  /* 0x000000000004a947 */ /* 0x000fea0003800000 */
[----:B------:R-:W-:Y:S01]  /*7f80*/  BPT.TRAP 0x1 ;  /* 0x000000040000795c */ /* 0x000fe20000300000 */
.L_x_176:
[----:B-1----:R-:W-:-:S04]  /*7f90*/  SHF.L.U32 R4, RZ, 0x1f, RZ ;  /* 0x0000001fff047819 */ /* 0x002fc800000006ff */
[----:B------:R-:W1:Y:S02]  /*7fa0*/  SYNCS.PHASECHK.TRANS64.TRYWAIT P1, [UR13+0x60], R4 ;  /* 0x00006004ff0075a7 */ /* 0x000e64000802014d */
[----:B-1----:R-:W-:Y:S05]  /*7fb0*/  @!P1 BRA `(.L_x_177) ;  /* 0x0000002000909947 */ /* 0x002fea0003800000 */
.L_x_242:
[----:B------:R-:W-:Y:S04]  /*7fc0*/  BSSY B0, `(.L_x_178) ;  /* 0x000000e000007945 */ /* 0x000fe80003800000 */
[----:B------:R-:W-:Y:S05]  /*7fd0*/  @!P0 BRA `(.L_x_179) ;  /* 0x0000000000308947 */ /* 0x000fea0003800000 */
[----:B------:R-:W-:Y:S01]  /*7fe0*/  R2UR UR36, R12 ;  /* 0x000000000c2472ca */ /* 0x000fe200000e0000 */
[----:B------:R-:W-:Y:S02]  /*7ff0*/  UIADD3 UR10, UP0, UR22, 0x3f0, URZ ;  /* 0x000003f0160a7890 */ /* 0x000fe4000ff1e03f */
[----:B------:R-:W-:Y:S02]  /*8000*/  UIADD3 UR32, UR13, 0x200, URZ ;  /* 0x000002000d207890 */ /* 0x000fe4000fffe03f */
[----:B------:R-:W-:Y:S01]  /*8010*/  UIADD3.X UR11, URZ, UR23, URZ, UP0, !UPT ;  /* 0x000000173f0b7290 */ /* 0x000fe200087fe43f */
[----:B------:R-:W-:Y:S01]  /*8020*/  UMOV UR26, 0x0 ;  /* 0x00000000001a7882 */ /* 0x000fe20000000000 */
[----:B------:R-:W-:Y:S01]  /*8030*/  UMOV UR27, 0x10000000 ;  /* 0x10000000001b7882 */ /* 0x000fe20000000000 */
[----:B------:R-:W-:-:S06]  /*8040*/  UMOV UR35, UR19 ;  /* 0x0000001300237c82 */ /* 0x000fcc0008000000 */
[----:B------:R1:W-:Y:S02]  /*8050*/  UTMALDG.3D [UR32], [UR10], desc[UR26] ;  /* 0x00001a200a0075b4 */ /* 0x0003e40008011000 */
[----:B-1----:R-:W-:Y:S05]  /*8060*/  @!P2 BRA `(.L_x_180) ;  /* 0x000000000004a947 */ /* 0x002fea0003800000 */
[----:B------:R-:W-:Y:S01]  /*8070*/  BPT.TRAP 0x1 ;  /* 0x000000040000795c */ /* 0x000fe20000300000 */
.L_x_180:
[----:B--234-:R-:W1:Y:S02]  /*8080*/  LDC R5, c[0x0][0x800] ;  /* 0x00020000ff057b82 */ /* 0x01ce640000000800 */
[----:B-1----:R1:W-:Y:S02]  /*8090*/  SYNCS.ARRIVE.TRANS64.RED.A0TR RZ, [UR13+0x40], R5 ;  /* 0x00004005ffff79a7 */ /* 0x0023e4000830040d */
.L_x_179:
[----:B------:R-:W-:Y:S05]  /*80a0*/  BSYNC B0 ;  /* 0x0000000000007941 */ /* 0x000fea0003800000 */
.L_x_178:
[----:B------:R-:W-:Y:S05]  /*80b0*/  @!P2 BRA `(.L_x_181) ;  /* 0x000000000004a947 */ /* 0x000fea0003800000 */
[----:B------:R-:W-:Y:S01]  /*80c0*/  BPT.TRAP 0x1 ;  /* 0x000000040000795c */ /* 0x000fe20000300000 */
.L_x_181:
[----:B------:R-:W-:Y:S01]  /*80d0*/  SYNCS.ARRIVE.TRANS64.RED.A1T0 RZ, [UR16], RZ ;  /* 0x000000ffffff79a7 */ /* 0x000fe20008100410 */
[----:B------:R-:W-:Y:S05]  /*80e0*/  @!P2 BRA `(.L_x_182) ;  /* 0x000000000004a947 */ /* 0x000fea0003800000 */
[----:B------:R-:W-:Y:S01]  /*80f0*/  BPT.TRAP 0x1 ;  /* 0x000000040000795c */ /* 0x000fe20000300000 */
.L_x_182:
[----:B------:R-:W5:Y:S02]  /*8100*/  SYNCS.PHASECHK.TRANS64.TRYWAIT P1, [UR13+0x68], R4 ;  /* 0x00006804ff0075a7 */ /* 0x000f64000802014d */
[----:B-----5:R-:W-:Y:S05]  /*8110*/  @!P1 BRA `(.L_x_183) ;  /* 0x0000002000509947 */ /* 0x020fea0003800000 */
.L_x_243:
        /* <DEDUP_REMOVED lines=13> */
.L_x_186:
[----:B--234-:R-:W1:Y:S02]  /*81f0*/  LDC R5, c[0x0][0x800] ;  /* 0x00020000ff057b82 */ /* 0x01ce640000000800 */
[----:B-1----:R1:W-:Y:S02]  /*8200*/  SYNCS.ARRIVE.TRANS64.RED.A0TR RZ, [UR13+0x48], R5 ;  /* 0x00004805ffff79a7 */ /* 0x0023e4000830040d */
.L_x_185:
[----:B------:R-:W-:Y:S05]  /*8210*/  BSYNC B0 ;  /* 0x0000000000007941 */ /* 0x000fea0003800000 */
.L_x_184:
[----:B------:R-:W-:Y:S05]  /*8220*/  @!P2 BRA `(.L_x_187) ;  /* 0x000000000004a947 */ /* 0x000fea0003800000 */
[----:B------:R-:W-:Y:S01]  /*8230*/  BPT.TRAP 0x1 ;  /* 0x000000040000795c */ /* 0x000fe20000300000 */
.L_x_187:
[----:B------:R-:W-:Y:S01]  /*8240*/  SYNCS.ARRIVE.TRANS64.RED.A1T0 RZ, [UR20], RZ ;  /* 0x000000ffffff79a7 */ /* 0x000fe20008100414 */
[----:B------:R-:W-:Y:S01]  /*8250*/  UIADD3 UR18, UR18, 0x60, URZ ;  /* 0x0000006012127890 */ /* 0x000fe2000fffe03f */
[----:B------:R-:W-:Y:S11]  /*8260*/  @!P2 BRA `(.L_x_188) ;  /* 0x000000000004a947 */ /* 0x000ff60003800000 */
[----:B------:R-:W-:Y:S01]  /*8270*/  BPT.TRAP 0x1 ;  /* 0x000000040000795c */ /* 0x000fe20000300000 */
.L_x_188:
[----:B------:R-:W5:Y:S02]  /*8280*/  SYNCS.PHASECHK.TRANS64.TRYWAIT P1, [UR13+0x70], R4 ;  /* 0x00007004ff0075a7 */ /* 0x000f64000802014d */
[----:B-----5:R-:W-:Y:S05]  /*8290*/  @!P1 BRA `(.L_x_189) ;  /* 0x0000002000089947 */ /* 0x020fea0003800000 */
.L_x_244:
[----:B------:R-:W-:Y:S04]  /*82a0*/  BSSY B0, `(.L_x_190) ;  /* 0x000000d000007945 */ /* 0x000fe80003800000 */
[----:B------:R-:W-:Y:S05]  /*82b0*/  @!P0 BRA `(.L_x_191) ;  /* 0x00000000002c8947 */ /* 0x000fea0003800000 */
[----:B------:R-:W-:Y:S01]  /*82c0*/  R2UR UR20, R12 ;  /* 0x000000000c1472ca */ /* 0x000fe200000e0000 */
[----:B------:R-:W-:Y:S02]  /*82d0*/  UIADD3 UR10, UP0, UR22, 0x3f0, URZ ;  /* 0x000003f0160a7890 */ /* 0x000fe4000ff1e03f */
[----:B------:R-:W-:Y:S02]  /*82e0*/  UIADD3 UR16, UR13, 0x4200, URZ ;  /* 0x000042000d107890 */ /* 0x000fe4000fffe03f */
[----:B------:R-:W-:Y:S01]  /*82f0*/  UIADD3.X UR11, URZ, UR23, URZ, UP0, !UPT ;  /* 0x000000173f0b7290 */ /* 0x000fe200087fe43f */
[----:B------:R-:W-:Y:S01]  /*8300*/  UMOV UR24, 0x0 ;  /* 0x0000000000187882 */ /* 0x000fe20000000000 */
[----:B------:R-:W-:-:S07]  /*8310*/  UMOV UR25, 0x10000000 ;  /* 0x1000000000197882 */ /* 0x000fce0000000000 */
[----:B------:R1:W-:Y:S02]  /*8320*/  UTMALDG.3D [UR16], [UR10], desc[UR24] ;  /* 0x000018100a0075b4 */ /* 0x0003e40008011000 */
[----:B-1----:R-:W-:Y:S05]  /*8330*/  @!P2 BRA `(.L_x_192) ;  /* 0x000000000004a947 */ /* 0x002fea0003800000 */
[----:B------:R-:W-:Y:S01]  /*8340*/  BPT.TRAP 0x1 ;  /* 0x000000040000795c */ /* 0x000fe20000300000 */
.L_x_192:
[----:B--234-:R-:W1:Y:S02]  /*8350*/  LDC R5, c[0x0][0x800] ;  /* 0x00020000ff057b82 */ /* 0x01ce640000000800 */
[----:B-1----:R1:W-:Y:S02]  /*8360*/  SYNCS.ARRIVE.TRANS64.RED.A0TR RZ, [UR13+0x50], R5 ;  /* 0x00005005ffff79a7 */ /* 0x0023e4000830040d */
.L_x_191:
[----:B------:R-:W-:Y:S05]  /*8370*/  BSYNC B0 ;  /* 0x0000000000007941 */ /* 0x000fea0003800000 */
.L_x_190:
[----:B------:R-:W-:Y:S05]  /*8380*/  @!P2 BRA `(.L_x_193) ;  /* 0x000000000004a947 */ /* 0x000fea0003800000 */
[----:B------:R-:W-:Y:S01]  /*8390*/  BPT.TRAP 0x1 ;  /* 0x000000040000795c */ /* 0x000fe20000300000 */
.L_x_193:
[----:B------:R-:W-:Y:S01]  /*83a0*/  SYNCS.ARRIVE.TRANS64.RED.A1T0 RZ, [UR21], RZ ;  /* 0x000000ffffff79a7 */ /* 0x000fe20008100415 */
[----:B------:R-:W-:Y:S05]  /*83b0*/  @!P2 BRA `(.L_x_194) ;  /* 0x000000000004a947 */ /* 0x000fea0003800000 */
[----:B------:R-:W-:Y:S01]  /*83c0*/  BPT.TRAP 0x1 ;  /* 0x000000040000795c */ /* 0x000fe20000300000 */
.L_x_194:
[----:B------:R-:W5:Y:S02]  /*83d0*/  SYNCS.PHASECHK.TRANS64.TRYWAIT P1, [UR13+0x78], R4 ;  /* 0x00007804ff0075a7 */ /* 0x000f64000802014d */
[----:B-----5:R-:W-:Y:S05]  /*83e0*/  @!P1 BRA `(.L_x_195) ;  /* 0x0000001c00cc9947 */ /* 0x020fea0003800000 */
.L_x_245:
        /* <DEDUP_REMOVED lines=13> */
.L_x_198:
[----:B------:R-:W1:Y:S02]  /*84c0*/  LDC R4, c[0x0][0x800] ;  /* 0x00020000ff047b82 */ /* 0x000e640000000800 */
[----:B-1----:R1:W-:Y:S02]  /*84d0*/  SYNCS.ARRIVE.TRANS64.RED.A0TR RZ, [UR13+0x58], R4 ;  /* 0x00005804ffff79a7 */ /* 0x0023e4000830040d */
.L_x_197:
[----:B------:R-:W-:Y:S05]  /*84e0*/  BSYNC B0 ;  /* 0x0000000000007941 */ /* 0x000fea0003800000 */
.L_x_196:
[----:B------:R-:W-:Y:S05]  /*84f0*/  @!P2 BRA `(.L_x_199) ;  /* 0x000000000004a947 */ /* 0x000fea0003800000 */
[----:B------:R-:W-:Y:S01]  /*8500*/  BPT.TRAP 0x1 ;  /* 0x000000040000795c */ /* 0x000fe20000300000 */
.L_x_199:
[----:B------:R-:W-:Y:S01]  /*8510*/  IADD3 R16, P0, R16, UR40, RZ ;  /* 0x0000002810107c10 */ /* 0x000fe2000ff1e0ff */
[----:B------:R-:W-:Y:S01]  /*8520*/  SYNCS.ARRIVE.TRANS64.RED.A1T0 RZ, [UR29], RZ ;  /* 0x000000ffffff79a7 */ /* 0x000fe2000810041d */
[----:B-1----:R-:W-:Y:S01]  /*8530*/  PRMT R4, RZ, 0x7610, R4 ;  /* 0x00007610ff047816 */ /* 0x002fe20000000004 */
[----:B------:R-:W-:Y:S01]  /*8540*/  IMAD.MOV.U32 R13, RZ, RZ, -0x1 ;  /* 0xffffffffff0d7424 */ /* 0x000fe200078e00ff */
[----:B------:R-:W-:Y:S01]  /*8550*/  IADD3.X R17, R17, UR38, RZ, P0, !PT ;  /* 0x0000002611117c10 */ /* 0x000fe200087fe4ff */
[----:B------:R-:W-:Y:S01]  /*8560*/  IMAD.MOV.U32 R12, RZ, RZ, -0x1 ;  /* 0xffffffffff0c7424 */ /* 0x000fe200078e00ff */
[----:B------:R-:W-:Y:S02]  /*8570*/  ISETP.GE.U32.AND P0, PT, R16, UR6, PT ;  /* 0x0000000610007c0c */ /* 0x000fe4000bf06070 */
[----:B------:R-:W-:Y:S02]  /*8580*/  MOV R20, 0xffffffff ;  /* 0xffffffff00147802 */ /* 0x000fe40000000f00 */
[----:B------:R-:W-:-:S13]  /*8590*/  ISETP.GE.U32.AND.EX P0, PT, R17, UR7, PT, P0 ;  /* 0x0000000711007c0c */ /* 0x000fda000bf06100 */
[----:B------:R-:W-:Y:S05]  /*85a0*/  @P0 BRA `(.L_x_200) ;  /* 0x0000000400580947 */ /* 0x000fea0003800000 */
[----:B------:R-:W1:Y:S01]  /*85b0*/  S2R R15, SR_CTAID.X ;  /* 0x00000000000f7919 */ /* 0x000e620000002500 */
[----:B------:R-:W5:Y:S01]  /*85c0*/  LDC.64 R12, c[0x0][0x8d0] ;  /* 0x00023400ff0c7b82 */ /* 0x000f620000000a00 */
[----:B------:R-:W-:Y:S01]  /*85d0*/  ULDC UR8, c[0x0][0x150] ;  /* 0x0000540000087ab9 */ /* 0x000fe20000000800 */
[----:B------:R-:W-:Y:S01]  /*85e0*/  MOV R7, R16 ;  /* 0x0000001000077202 */ /* 0x000fe20000000f00 */
[----:B------:R-:W2:Y:S01]  /*85f0*/  S2R R18, SR_CTAID.Y ;  /* 0x0000000000127919 */ /* 0x000ea20000002600 */
[----:B------:R-:W-:-:S04]  /*8600*/  IMAD.MOV.U32 R21, RZ, RZ, R17 ;  /* 0x000000ffff157224 */ /* 0x000fc800078e0011 */
[----:B------:R-:W2:Y:S08]  /*8610*/  LDC R22, c[0x0][0x144] ;  /* 0x00005100ff167b82 */ /* 0x000eb00000000800 */
[----:B------:R-:W3:Y:S01]  /*8620*/  LDC R20, c[0x0][0x8d8] ;  /* 0x00023600ff147b82 */ /* 0x000ee20000000800 */
[----:B-----5:R-:W-:-:S04]  /*8630*/  ISETP.NE.U32.AND P0, PT, R12, RZ, PT ;  /* 0x000000ff0c00720c */ /* 0x020fc80003f05070 */
[----:B------:R-:W-:Y:S02]  /*8640*/  ISETP.NE.AND.EX P0, PT, R13, RZ, PT, P0 ;  /* 0x000000ff0d00720c */ /* 0x000fe40003f05300 */
[----:B-1----:R-:W-:Y:S02]  /*8650*/  I2FP.F32.U32 R4, R15 ;  /* 0x0000000f00047245 */ /* 0x002fe40000201000 */
[----:B--2---:R-:W-:-:S03]  /*8660*/  I2FP.F32.U32 R23, R18 ;  /* 0x0000001200177245 */ /* 0x004fc60000201000 */
[----:B------:R-:W-:-:S04]  /*8670*/  FMUL R4, R4, UR8 ;  /* 0x0000000804047c20 */ /* 0x000fc80008400000 */
[----:B------:R1:W2:Y:S02]  /*8680*/  F2I.U32.TRUNC.NTZ R14, R4 ;  /* 0x00000004000e7305 */ /* 0x0002a4000020f000 */
[----:B---3--:R-:W-:Y:S05]  /*8690*/  @!P0 BRA `(.L_x_201) ;  /* 0x0000000000308947 */ /* 0x008fea0003800000 */
[----:B----4-:R-:W3:Y:S02]  /*86a0*/  LDC R5, c[0x0][0x8dc] ;  /* 0x00023700ff057b82 */ /* 0x010ee40000000800 */
[----:B---3--:R-:W-:-:S05]  /*86b0*/  IADD3 R5, P0, R16, R5, RZ ;  /* 0x0000000510057210 */ /* 0x008fca0007f1e0ff */
[----:B------:R-:W-:-:S04]  /*86c0*/  IMAD.X R21, RZ, RZ, R17, P0 ;  /* 0x000000ffff157224 */ /* 0x000fc800000e0611 */
[----:B------:R-:W-:-:S04]  /*86d0*/  IMAD.WIDE.U32 R6, R21, R12, RZ ;  /* 0x0000000c15067225 */ /* 0x000fc800078e00ff */
[----:B------:R-:W-:-:S04]  /*86e0*/  IMAD.WIDE.U32 R6, P0, R5, R13, R6 ;  /* 0x0000000d05067225 */ /* 0x000fc80007800006 */
[----:B-1----:R-:W-:-:S04]  /*86f0*/  IMAD.WIDE.U32 R4, R5, R12, RZ ;  /* 0x0000000c05047225 */ /* 0x002fc800078e00ff */
[----:B------:R-:W-:Y:S01]  /*8700*/  IMAD.MOV.U32 R4, RZ, RZ, R7 ;  /* 0x000000ffff047224 */ /* 0x000fe200078e0007 */
[----:B------:R-:W-:Y:S02]  /*8710*/  IADD3 RZ, P1, R5, R6, RZ ;  /* 0x0000000605ff7210 */ /* 0x000fe40007f3e0ff */
[----:B------:R-:W-:-:S03]  /*8720*/  IADD3.X R5, RZ, RZ, RZ, P0, !PT ;  /* 0x000000ffff057210 */ /* 0x000fc600007fe4ff */
[----:B------:R-:W-:-:S04]  /*8730*/  IMAD.WIDE.U32.X R4, R21, R13, R4, P1 ;  /* 0x0000000d15047225 */ /* 0x000fc800008e0404 */
[----:B------:R-:W-:Y:S01]  /*8740*/  IMAD.MOV.U32 R7, RZ, RZ, R4 ;  /* 0x000000ffff077224 */ /* 0x000fe200078e0004 */
[----:B------:R-:W-:-:S07]  /*8750*/  MOV R21, R5 ;  /* 0x0000000500157202 */ /* 0x000fce0000000f00 */
.L_x_201:
[----:B------:R-:W-:Y:S01]  /*8760*/  ULDC UR8, c[0x0][0x154] ;  /* 0x0000550000087ab9 */ /* 0x000fe20000000800 */
[----:B------:R-:W3:Y:S01]  /*8770*/  LDC R13, c[0x0][0x148] ;  /* 0x00005200ff0d7b82 */ /* 0x000ee20000000800 */
[----:B------:R-:W-:Y:S01]  /*8780*/  FMUL R23, R23, UR8 ;  /* 0x0000000817177c20 */ /* 0x000fe20008400000 */
[----:B------:R-:W-:Y:S01]  /*8790*/  ISETP.NE.AND P2, PT, R2, 0x1, PT ;  /* 0x000000010200780c */ /* 0x000fe20003f45270 */
[----:B--2---:R-:W-:Y:S01]  /*87a0*/  IMAD.MOV R6, RZ, RZ, -R14 ;  /* 0x000000ffff067224 */ /* 0x004fe200078e0a0e */
[-CC-:B------:R-:W-:Y:S02]  /*87b0*/  SHF.R.U64 R14, R7, R20.reuse, R21.reuse ;  /* 0x00000014070e7219 */ /* 0x180fe40000001215 */
[----:B------:R-:W-:Y:S01]  /*87c0*/  SHF.R.U32.HI R20, RZ, R20, R21 ;  /* 0x00000014ff147219 */ /* 0x000fe20000011615 */
[----:B------:R-:W2:Y:S01]  /*87d0*/  F2I.U32.TRUNC.NTZ R23, R23 ;  /* 0x0000001700177305 */ /* 0x000ea2000020f000 */
[----:B-1--4-:R-:W1:Y:S01]  /*87e0*/  LDC.64 R4, c[0x0][0x8c8] ;  /* 0x00023200ff047b82 */ /* 0x012e620000000a00 */
[----:B------:R-:W-:Y:S01]  /*87f0*/  IADD3 R21, P0, RZ, -R14, RZ ;  /* 0x8000000eff157210 */ /* 0x000fe20007f1e0ff */
[----:B------:R-:W-:-:S04]  /*8800*/  IMAD R15, R22, R6, R15 ;  /* 0x00000006160f7224 */ /* 0x000fc800078e020f */
[----:B------:R-:W-:Y:S02]  /*8810*/  IMAD.X R7, RZ, RZ, ~R20, P0 ;  /* 0x000000ffff077224 */ /* 0x000fe400000e0e14 */
[----:B------:R-:W4:Y:S01]  /*8820*/  LDC R24, c[0x0][0x8c0] ;  /* 0x00023000ff187b82 */ /* 0x000f220000000800 */
[----:B--2---:R-:W-:-:S07]  /*8830*/  IADD3 R12, -R23, RZ, RZ ;  /* 0x000000ff170c7210 */ /* 0x004fce0007ffe1ff */
[----:B------:R-:W2:Y:S01]  /*8840*/  LDC R27, c[0x0][0x900] ;  /* 0x00024000ff1b7b82 */ /* 0x000ea20000000800 */
[----:B---3--:R-:W-:-:S07]  /*8850*/  @P2 IMAD R15, R13, R12, R18 ;  /* 0x0000000c0d0f2224 */ /* 0x008fce00078e0212 */
[----:B------:R-:W3:Y:S01]  /*8860*/  LDC.64 R12, c[0x0][0x8e8] ;  /* 0x00023a00ff0c7b82 */ /* 0x000ee20000000a00 */
[----:B-1----:R-:W-:-:S04]  /*8870*/  IMAD R6, R7, R4, RZ ;  /* 0x0000000407067224 */ /* 0x002fc800078e02ff */
[C---:B------:R-:W-:Y:S02]  /*8880*/  IMAD R7, R21.reuse, R5, R6 ;  /* 0x0000000515077224 */ /* 0x040fe400078e0206 */
[----:B------:R-:W-:Y:S01]  /*8890*/  IMAD.WIDE.U32 R4, R21, R4, R16 ;  /* 0x0000000415047225 */ /* 0x000fe200078e0010 */
[----:B------:R-:W1:Y:S03]  /*88a0*/  LDC R6, c[0x0][0x8b0] ;  /* 0x00022c00ff067b82 */ /* 0x000e660000000800 */
[----:B------:R-:W-:-:S05]  /*88b0*/  IMAD.IADD R5, R5, 0x1, R7 ;  /* 0x0000000105057824 */ /* 0x000fca00078e0207 */
[----:B------:R-:W2:Y:S01]  /*88c0*/  LDC R25, c[0x0][0x8f0] ;  /* 0x00023c00ff197b82 */ /* 0x000ea20000000800 */
[-CC-:B----4-:R-:W-:Y:S02]  /*88d0*/  SHF.R.U64 R22, R4, R24.reuse, R5.reuse ;  /* 0x0000001804167219 */ /* 0x190fe40000001205 */
[----:B------:R-:W-:-:S05]  /*88e0*/  SHF.R.U32.HI R5, RZ, R24, R5 ;  /* 0x00000018ff057219 */ /* 0x000fca0000011605 */
[----:B------:R-:W4:Y:S01]  /*88f0*/  LDC R21, c[0x0][0x8e0] ;  /* 0x00023800ff157b82 */ /* 0x000f220000000800 */
[----:B---3--:R-:W-:-:S04]  /*8900*/  ISETP.NE.U32.AND P0, PT, R12, RZ, PT ;  /* 0x000000ff0c00720c */ /* 0x008fc80003f05070 */
[----:B------:R-:W-:-:S03]  /*8910*/  ISETP.NE.AND.EX P0, PT, R13, RZ, PT, P0 ;  /* 0x000000ff0d00720c */ /* 0x000fc60003f05300 */
[----:B------:R-:W3:Y:S01]  /*8920*/  LDC R20, c[0x0][0x8b8] ;  /* 0x00022e00ff147b82 */ /* 0x000ee20000000800 */
[-CC-:B-1----:R-:W-:Y:S02]  /*8930*/  SHF.R.U64 R23, R22, R6.reuse, R5.reuse ;  /* 0x0000000616177219 */ /* 0x182fe40000001205 */
[----:B------:R-:W-:-:S04]  /*8940*/  SHF.R.U32.HI R4, RZ, R6, R5 ;  /* 0x00000006ff047219 */ /* 0x000fc80000011605 */
[-CC-:B--2---:R-:W-:Y:S01]  /*8950*/  SHF.R.U64 R24, R23, R27.reuse, R4.reuse ;  /* 0x0000001b17187219 */ /* 0x184fe20000001204 */
[----:B------:R-:W1:Y:S01]  /*8960*/  LDC R18, c[0x0][0x8a8] ;  /* 0x00022a00ff127b82 */ /* 0x000e620000000800 */
[----:B------:R-:W-:-:S03]  /*8970*/  SHF.R.U32.HI R27, RZ, R27, R4 ;  /* 0x0000001bff1b7219 */ /* 0x000fc60000011604 */
[----:B------:R-:W-:Y:S01]  /*8980*/  IMAD.MOV.U32 R4, RZ, RZ, R24 ;  /* 0x000000ffff047224 */ /* 0x000fe200078e0018 */
[----:B------:R-:W-:Y:S01]  /*8990*/  MOV R5, R27 ;  /* 0x0000001b00057202 */ /* 0x000fe20000000f00 */
[----:B------:R-:W-:Y:S06]  /*89a0*/  @!P0 BRA `(.L_x_202) ;  /* 0x0000000000288947 */ /* 0x000fec0003800000 */
[----:B------:R-:W2:Y:S02]  /*89b0*/  LDC R5, c[0x0][0x8f4] ;  /* 0x00023d00ff057b82 */ /* 0x000ea40000000800 */
[----:B--2---:R-:W-:-:S05]  /*89c0*/  IADD3 R5, P0, R24, R5, RZ ;  /* 0x0000000518057210 */ /* 0x004fca0007f1e0ff */
[----:B------:R-:W-:-:S04]  /*89d0*/  IMAD.X R27, RZ, RZ, R27, P0 ;  /* 0x000000ffff1b7224 */ /* 0x000fc800000e061b */
[----:B------:R-:W-:-:S04]  /*89e0*/  IMAD.WIDE.U32 R6, R27, R12, RZ ;  /* 0x0000000c1b067225 */ /* 0x000fc800078e00ff */
[----:B------:R-:W-:-:S04]  /*89f0*/  IMAD.WIDE.U32 R6, P0, R5, R13, R6 ;  /* 0x0000000d05067225 */ /* 0x000fc80007800006 */
[----:B------:R-:W-:Y:S01]  /*8a00*/  IMAD.WIDE.U32 R4, R5, R12, RZ ;  /* 0x0000000c05047225 */ /* 0x000fe200078e00ff */
[----:B------:R-:W-:-:S04]  /*8a10*/  MOV R4, R7 ;  /* 0x0000000700047202 */ /* 0x000fc80000000f00 */
[----:B------:R-:W-:Y:S01]  /*8a20*/  IADD3 RZ, P1, R5, R6, RZ ;  /* 0x0000000605ff7210 */ /* 0x000fe20007f3e0ff */
[----:B------:R-:W-:-:S04]  /*8a30*/  IMAD.X R5, RZ, RZ, RZ, P0 ;  /* 0x000000ffff057224 */ /* 0x000fc800000e06ff */
[----:B------:R-:W-:-:S08]  /*8a40*/  IMAD.WIDE.U32.X R4, R27, R13, R4, P1 ;  /* 0x0000000d1b047225 */ /* 0x000fd000008e0404 */
.L_x_202:
[----:B------:R-:W-:Y:S02]  /*8a50*/  SHF.R.U64 R25, R4, R25, R5 ;  /* 0x0000001904197219 */ /* 0x000fe40000001205 */
[----:B------:R-:W-:Y:S02]  /*8a60*/  LOP3.LUT R23, R23, R8, RZ, 0xc0, !PT ;  /* 0x0000000817177212 */ /* 0x000fe400078ec0ff */
[----:B------:R-:W-:Y:S01]  /*8a70*/  LOP3.LUT R22, R22, R3, RZ, 0xc0, !PT ;  /* 0x0000000316167212 */ /* 0x000fe200078ec0ff */
[----:B------:R-:W-:Y:S01]  /*8a80*/  IMAD.MOV R4, RZ, RZ, -R25 ;  /* 0x000000ffff047224 */ /* 0x000fe200078e0a19 */
[----:B------:R-:W-:Y:S01]  /*8a90*/  MOV R12, R14 ;  /* 0x0000000e000c7202 */ /* 0x000fe20000000f00 */
[----:B------:R-:W-:Y:S02]  /*8aa0*/  IMAD R23, R0, R25, R23 ;  /* 0x0000001900177224 */ /* 0x000fe400078e0217 */
[----:B----4-:R-:W-:Y:S02]  /*8ab0*/  IMAD R21, R4, R21, R24 ;  /* 0x0000001504157224 */ /* 0x010fe400078e0218 */
[----:B---3--:R-:W-:-:S02]  /*8ac0*/  IMAD R20, R23, R20, R15 ;  /* 0x0000001417147224 */ /* 0x008fc400078e020f */
[----:B-1----:R-:W-:Y:S02]  /*8ad0*/  IMAD R21, R21, R18, R22 ;  /* 0x0000001215157224 */ /* 0x002fe400078e0216 */
[----:B------:R-:W-:-:S03]  /*8ae0*/  IMAD.MOV.U32 R4, RZ, RZ, 0x1 ;  /* 0x00000001ff047424 */ /* 0x000fc600078e00ff */
[----:B------:R-:W-:Y:S02]  /*8af0*/  SEL R13, R21, R20, !P2 ;  /* 0x00000014150d7207 */ /* 0x000fe40005000000 */
[----:B------:R-:W-:-:S07]  /*8b00*/  SEL R20, R20, R21, !P2 ;  /* 0x0000001514147207 */ /* 0x000fce0005000000 */
.L_x_200:
[----:B------:R-:W-:-:S13]  /*8b10*/  LOP3.LUT P0, RZ, R4, 0xff, RZ, 0xc0, !PT ;  /* 0x000000ff04ff7812 */ /* 0x000fda000780c0ff */
[----:B------:R-:W-:Y:S05]  /*8b20*/  @P0 BRA `(.L_x_203) ;  /* 0xffffffe800ec0947 */ /* 0x000fea000383ffff */
.L_x_147:
[----:B------:R-:W-:-:S13]  /*8b30*/  ELECT P0, URZ, PT ;  /* 0x00000000003f782f */ /* 0x000fda0003800000 */
[----:B------:R-:W-:Y:S05]  /*8b40*/  @!P0 BRA `(.L_x_14) ;  /* 0x00000010005c8947 */ /* 0x000fea0003800000 */
[----:B------:R-:W-:-:S04]  /*8b50*/  LOP3.LUT R19, R19, 0x2, RZ, 0xfc, !PT ;  /* 0x0000000213137812 */ /* 0x000fc800078efcff */
[----:B------:R-:W-:-:S13]  /*8b60*/  ISETP.NE.AND P1, PT, R19, 0x3, PT ;  /* 0x000000031300780c */ /* 0x000fda0003f25270 */
[----:B------:R-:W-:Y:S05]  /*8b70*/  @!P1 BRA `(.L_x_204) ;  /* 0x0000000000049947 */ /* 0x000fea0003800000 */
[----:B-1----:R-:W-:Y:S01]  /*8b80*/  BPT.TRAP 0x1 ;  /* 0x000000040000795c */ /* 0x002fe20000300000 */
.L_x_204:
[----:B-1----:R-:W-:Y:S01]  /*8b90*/  IMAD.U32 R3, RZ, RZ, UR37 ;  /* 0x00000025ff037e24 */ /* 0x002fe2000f8e00ff */
[----:B------:R-:W-:Y:S01]  /*8ba0*/  MOV R0, 0x400 ;  /* 0x0000040000007802 */ /* 0x000fe20000000f00 */
[----:B------:R-:W-:-:S03]  /*8bb0*/  IMAD.MOV.U32 R2, RZ, RZ, 0x1 ;  /* 0x00000001ff027424 */ /* 0x000fc600078e00ff */
[----:B------:R-:W-:Y:S02]  /*8bc0*/  LEA R0, R3, R0, 0x18 ;  /* 0x0000000003007211 */ /* 0x000fe400078ec0ff */
[----:B------:R-:W-:-:S04]  /*8bd0*/  SHF.L.U32 R3, R2, 0x1f, RZ ;  /* 0x0000001f02037819 */ /* 0x000fc800000006ff */
[----:B------:R-:W1:Y:S02]  /*8be0*/  SYNCS.PHASECHK.TRANS64.TRYWAIT P0, [R0+URZ+0x60], R3 ;  /* 0x00006003000075a7 */ /* 0x000e64000800017f */
[----:B-1----:R-:W-:Y:S05]  /*8bf0*/  @!P0 BRA `(.L_x_205) ;  /* 0x0000001400e08947 */ /* 0x002fea0003800000 */
.L_x_246:
[----:B------:R-:W-:Y:S05]  /*8c00*/  @!P1 BRA `(.L_x_206) ;  /* 0x0000000000049947 */ /* 0x000fea0003800000 */
[----:B------:R-:W-:Y:S01]  /*8c10*/  BPT.TRAP 0x1 ;  /* 0x000000040000795c */ /* 0x000fe20000300000 */
.L_x_206:
[----:B------:R-:W1:Y:S02]  /*8c20*/  SYNCS.PHASECHK.TRANS64.TRYWAIT P0, [R0+URZ+0x68], R3 ;  /* 0x00006803000075a7 */ /* 0x000e64000800017f */
[----:B-1----:R-:W-:Y:S05]  /*8c30*/  @!P0 BRA `(.L_x_207) ;  /* 0x0000001400e48947 */ /* 0x002fea0003800000 */
.L_x_247:
[----:B------:R-:W-:Y:S05]  /*8c40*/  @!P1 BRA `(.L_x_208) ;  /* 0x0000000000049947 */ /* 0x000fea0003800000 */
[----:B------:R-:W-:Y:S01]  /*8c50*/  BPT.TRAP 0x1 ;  /* 0x000000040000795c */ /* 0x000fe20000300000 */
.L_x_208:
[----:B------:R-:W1:Y:S02]  /*8c60*/  SYNCS.PHASECHK.TRANS64.TRYWAIT P0, [R0+URZ+0x70], R3 ;  /* 0x00007003000075a7 */ /* 0x000e64000800017f */
[----:B-1----:R-:W-:Y:S05]  /*8c70*/  @!P0 BRA `(.L_x_209) ;  /* 0x0000001400e88947 */ /* 0x002fea0003800000 */
.L_x_248:
[----:B------:R-:W-:Y:S05]  /*8c80*/  @!P1 BRA `(.L_x_210) ;  /* 0x0000000000049947 */ /* 0x000fea0003800000 */
[----:B------:R-:W-:Y:S01]  /*8c90*/  BPT.TRAP 0x1 ;  /* 0x000000040000795c */ /* 0x000fe20000300000 */
.L_x_210:
[----:B------:R-:W-:-:S04]  /*8ca0*/  MOV R3, 0x1 ;  /* 0x0000000100037802 */ /* 0x000fc80000000f00 */
[----:B------:R-:W-:-:S07]  /*8cb0*/  SHF.L.U32 R3, R3, 0x1f, RZ ;  /* 0x0000001f03037819 */ /* 0x000fce00000006ff */
.L_x_211:
[----:B------:R1:W1:Y:S02]  /*8cc0*/  SYNCS.PHASECHK.TRANS64.TRYWAIT P0, [R0+URZ+0x78], R3 ;  /* 0x00007803000075a7 */ /* 0x000264000800017f */
[----:B-1----:R-:W-:Y:S05]  /*8cd0*/  @!P0 NANOSLEEP.SYNCS 0x989680 ;  /* 0x009896800000895d */ /* 0x002fea0003900000 */
[----:B------:R-:W1:Y:S02]  /*8ce0*/  @!P0 SYNCS.PHASECHK.TRANS64 P0, [R0+URZ+0x78], R3 ;  /* 0x00007803000085a7 */ /* 0x000e64000800007f */
[----:B-1----:R-:W-:Y:S05]  /*8cf0*/  @P0 BRA `(.L_x_14) ;  /* 0x0000000c00f00947 */ /* 0x002fea0003800000 */
[----:B------:R-:W-:Y:S05]  /*8d00*/  BRA `(.L_x_211) ;  /* 0xfffffffc00ec7947 */ /* 0x000fea000383ffff */
.L_x_142:
[----:B------:R-:W-:Y:S01]  /*8d10*/  LOP3.LUT P0, RZ, R8, 0xff, RZ, 0xc0, !PT ;  /* 0x000000ff08ff7812 */ /* 0x000fe2000780c0ff */
[----:B------:R-:W-:Y:S02]  /*8d20*/  IMAD.MOV.U32 R10, RZ, RZ, 0x1 ;  /* 0x00000001ff0a7424 */ /* 0x000fe400078e00ff */
[----:B------:R-:W-:-:S10]  /*8d30*/  IMAD.MOV.U32 R9, RZ, RZ, RZ ;  /* 0x000000ffff097224 */ /* 0x000fd400078e00ff */
[----:B------:R-:W-:Y:S05]  /*8d40*/  @!P0 BRA `(.L_x_212) ;  /* 0x0000000c00288947 */ /* 0x000fea0003800000 */
[----:B------:R-:W2:Y:S01]  /*8d50*/  LDC R0, c[0x0][0x28c] ;  /* 0x0000a300ff007b82 */ /* 0x000ea20000000800 */
[----:B------:R-:W-:Y:S01]  /*8d60*/  ULDC UR7, c[0x0][0x900] ;  /* 0x0002400000077ab9 */ /* 0x000fe20000000800 */
[----:B------:R-:W-:Y:S01]  /*8d70*/  UMOV UR8, 0xffffffff ;  /* 0xffffffff00087882 */ /* 0x000fe20000000000 */
[----:B------:R-:W-:Y:S01]  /*8d80*/  BSSY B0, `(.L_x_212) ;  /* 0x00000c6000007945 */ /* 0x000fe20003800000 */
[----:B-1----:R-:W-:Y:S01]  /*8d90*/  USHF.L.U32 UR4, UR37, 0x6, URZ ;  /* 0x0000000625047899 */ /* 0x002fe2000800063f */
[----:B------:R-:W-:Y:S01]  /*8da0*/  LOP3.LUT R11, R22, 0x2, RZ, 0xfc, !PT ;  /* 0x00000002160b7812 */ /* 0x000fe200078efcff */
[----:B------:R-:W-:Y:S01]  /*8db0*/  USHF.L.U32 UR5, UR37, 0xc, URZ ;  /* 0x0000000c25057899 */ /* 0x000fe2000800063f */
[----:B------:R-:W-:Y:S01]  /*8dc0*/  IMAD.MOV.U32 R10, RZ, RZ, 0x1 ;  /* 0x00000001ff0a7424 */ /* 0x000fe200078e00ff */
[----:B------:R-:W-:Y:S01]  /*8dd0*/  USHF.L.U32 UR8, UR8, UR7, URZ ;  /* 0x0000000708087299 */ /* 0x000fe2000800063f */
[----:B------:R-:W-:Y:S01]  /*8de0*/  MOV R9, RZ ;  /* 0x000000ff00097202 */ /* 0x000fe20000000f00 */
[----:B------:R-:W-:Y:S01]  /*8df0*/  ULDC UR6, c[0x0][0x8a8] ;  /* 0x00022a0000067ab9 */ /* 0x000fe20000000800 */
[----:B------:R-:W-:Y:S01]  /*8e00*/  UMOV UR9, 0x1 ;  /* 0x0000000100097882 */ /* 0x000fe20000000000 */
[----:B------:R-:W-:-:S02]  /*8e10*/  ULOP3.LUT UR4, UR4, 0x40, URZ, 0xc0, !UPT ;  /* 0x0000004004047892 */ /* 0x000fc4000f8ec03f */
[----:B------:R-:W-:Y:S02]  /*8e20*/  ULOP3.LUT UR5, UR5, 0x1000, URZ, 0xc0, !UPT ;  /* 0x0000100005057892 */ /* 0x000fe4000f8ec03f */
[----:B------:R-:W-:Y:S02]  /*8e30*/  UIADD3 UR17, UR6, -0x1, URZ ;  /* 0xffffffff06117890 */ /* 0x000fe4000fffe03f */
[----:B------:R-:W-:Y:S02]  /*8e40*/  USHF.L.U32 UR19, UR9, UR7, URZ ;  /* 0x0000000709137299 */ /* 0x000fe4000800063f */
[----:B------:R-:W-:Y:S01]  /*8e50*/  ULOP3.LUT UR18, URZ, UR8, URZ, 0x33, !UPT ;  /* 0x000000083f127292 */ /* 0x000fe2000f8e333f */
[----:B------:R-:W-:Y:S01]  /*8e60*/  ULDC.64 UR22, c[0x0][0x198] ;  /* 0x0000660000167ab9 */ /* 0x000fe20000000a00 */
[----:B--2---:R-:W-:-:S04]  /*8e70*/  IADD3 R0, R0, 0x3f, RZ ;  /* 0x0000003f00007810 */ /* 0x004fc80007ffe0ff */
[----:B------:R-:W-:-:S04]  /*8e80*/  SHF.R.S32.HI R3, RZ, 0x1f, R0 ;  /* 0x0000001fff037819 */ /* 0x000fc80000011400 */
[----:B------:R-:W-:Y:S01]  /*8e90*/  LEA.HI R3, R3, R0, RZ, 0x6 ;  /* 0x0000000003037211 */ /* 0x000fe200078f30ff */
[----:B------:R-:W-:-:S03]  /*8ea0*/  IMAD.MOV.U32 R0, RZ, RZ, 0x1 ;  /* 0x00000001ff007424 */ /* 0x000fc600078e00ff */
[--C-:B------:R-:W-:Y:S02]  /*8eb0*/  SHF.R.S32.HI R8, RZ, 0x6, R3.reuse ;  /* 0x00000006ff087819 */ /* 0x100fe40000011403 */
[----:B------:R-:W-:-:S03]  /*8ec0*/  PRMT R3, R0, 0x7610, R3 ;  /* 0x0000761000037816 */ /* 0x000fc60000000003 */
[----:B------:R-:W-:-:S07]  /*8ed0*/  VIADD R0, R8, 0x1 ;  /* 0x0000000108007836 */ /* 0x000fce0000000000 */
.L_x_223:
[----:B------:R-:W-:-:S03]  /*8ee0*/  UMOV UR6, 0xffffffff ;  /* 0xffffffff00067882 */ /* 0x000fc60000000000 */
[----:B------:R-:W-:Y:S05]  /*8ef0*/  BRA.DIV UR6, `(.L_x_213) ;  /* 0x00000016065c7947 */ /* 0x000fea000b800000 */
[----:B------:R-:W-:-:S13]  /*8f00*/  ELECT P6, URZ, PT ;  /* 0x00000000003f782f */ /* 0x000fda00038c0000 */
.L_x_251:
[----:B------:R-:W1:Y:S01]  /*8f10*/  LDC R4, c[0x0][0x28c] ;  /* 0x0000a300ff047b82 */ /* 0x000e620000000800 */
[----:B------:R-:W-:Y:S01]  /*8f20*/  BSSY B1, `(.L_x_214) ;  /* 0x0000038000017945 */ /* 0x000fe20003800000 */
[----:B-1----:R-:W-:-:S13]  /*8f30*/  ISETP.LT.OR P6, PT, R4, 0x1, !P6 ;  /* 0x000000010400780c */ /* 0x002fda00077c1670 */
[----:B------:R-:W-:Y:S05]  /*8f40*/  @P6 BRA `(.L_x_215) ;  /* 0x0000000000d46947 */ /* 0x000fea0003800000 */
[----:B------:R-:W-:Y:S01]  /*8f50*/  LEA R15, R13, UR4, 0x7 ;  /* 0x000000040d0f7c11 */ /* 0x000fe2000f8e38ff */
[----:B------:R-:W-:Y:S01]  /*8f60*/  IMAD.SHL.U32 R20, R20, 0x100, RZ ;  /* 0x0000010014147824 */ /* 0x000fe200078e00ff */
[----:B------:R-:W-:Y:S01]  /*8f70*/  MOV R21, RZ ;  /* 0x000000ff00157202 */ /* 0x000fe20000000f00 */
[----:B------:R-:W-:Y:S01]  /*8f80*/  IMAD.MOV.U32 R4, RZ, RZ, R0 ;  /* 0x000000ffff047224 */ /* 0x000fe200078e0000 */
[----:B------:R-:W-:Y:S01]  /*8f90*/  MOV R6, R9 ;  /* 0x0000000900067202 */ /* 0x000fe20000000f00 */
[----:B------:R-:W-:-:S07]  /*8fa0*/  IMAD.MOV.U32 R5, RZ, RZ, R10 ;  /* 0x000000ffff057224 */ /* 0x000fce00078e000a */
.L_x_218:
[----:B------:R-:W1:Y:S01]  /*8fb0*/  S2R R14, SR_CgaCtaId ;  /* 0x00000000000e7919 */ /* 0x000e620000008800 */
[----:B------:R-:W-:Y:S02]  /*8fc0*/  MOV R7, 0x400 ;  /* 0x0000040000077802 */ /* 0x000fe40000000f00 */
[----:B------:R-:W-:-:S13]  /*8fd0*/  LOP3.LUT P1, RZ, R18, 0x7f, RZ, 0xc0, !PT ;  /* 0x0000007f12ff7812 */ /* 0x000fda000782c0ff */
[----:B------:R-:W2:Y:S01]  /*8fe0*/  @!P1 LDC R13, c[0x0][0x500] ;  /* 0x00014000ff0d9b82 */ /* 0x000ea20000000800 */
[----:B-1----:R-:W-:Y:S02]  /*8ff0*/  LEA R19, R14, R7, 0x18 ;  /* 0x000000070e137211 */ /* 0x002fe400078ec0ff */
[----:B------:R-:W-:-:S03]  /*9000*/  SHF.L.U32 R7, R5, 0x1f, RZ ;  /* 0x0000001f05077819 */ /* 0x000fc600000006ff */
[----:B------:R-:W-:-:S04]  /*9010*/  IMAD R14, R6, 0x8, R19 ;  /* 0x00000008060e7824 */ /* 0x000fc800078e0213 */
[----:B------:R-:W1:Y:S02]  /*9020*/  SYNCS.PHASECHK.TRANS64.TRYWAIT P0, [R14+URZ+0x20], R7 ;  /* 0x000020070e0075a7 */ /* 0x000e64000800017f */
[----:B-12---:R-:W-:Y:S05]  /*9030*/  @!P0 BRA `(.L_x_216) ;  /* 0x00000014002c8947 */ /* 0x006fea0003800000 */
.L_x_252:
[----:B-1----:R-:W-:Y:S01]  /*9040*/  PRMT R7, R11, 0x9910, RZ ;  /* 0x000099100b077816 */ /* 0x002fe200000000ff */
[----:B------:R1:W-:Y:S03]  /*9050*/  @!P1 SYNCS.ARRIVE.TRANS64 RZ, [R14+URZ], R13 ;  /* 0x0000000d0eff99a7 */ /* 0x0003e6000800003f */
[----:B------:R-:W-:-:S13]  /*9060*/  ISETP.NE.AND P0, PT, R7, 0x2, PT ;  /* 0x000000020700780c */ /* 0x000fda0003f05270 */
[----:B-1----:R-:W-:Y:S05]  /*9070*/  @P0 BRA `(.L_x_217) ;  /* 0x0000000000040947 */ /* 0x002fea0003800000 */
[----:B------:R-:W-:Y:S01]  /*9080*/  BPT.TRAP 0x1 ;  /* 0x000000040000795c */ /* 0x000fe20000300000 */
.L_x_217:
[C---:B------:R-:W-:Y:S01]  /*9090*/  IMAD R13, R6.reuse, 0x8000, R19 ;  /* 0x00008000060d7824 */ /* 0x040fe200078e0213 */
[----:B------:R-:W-:Y:S01]  /*90a0*/  LEA R7, R6, UR5, 0xd ;  /* 0x0000000506077c11 */ /* 0x000fe2000f8e68ff */
[----:B------:R-:W-:Y:S01]  /*90b0*/  VIADD R4, R4, 0xffffffff ;  /* 0xffffffff04047836 */ /* 0x000fe20000000000 */
[----:B------:R-:W-:Y:S01]  /*90c0*/  R2UR UR9, R14 ;  /* 0x000000000e0972ca */ /* 0x000fe200000e0000 */
[----:B------:R-:W-:Y:S01]  /*90d0*/  UIADD3 UR6, UP0, UR22, 0xf0, URZ ;  /* 0x000000f016067890 */ /* 0x000fe2000ff1e03f */
[----:B------:R-:W-:Y:S01]  /*90e0*/  LEA R7, R7, R19, 0x1 ;  /* 0x0000001307077211 */ /* 0x000fe200078e08ff */
[----:B------:R-:W-:Y:S01]  /*90f0*/  UIADD3 UR24, UP1, UR22, 0x1f0, URZ ;  /* 0x000001f016187890 */ /* 0x000fe2000ff3e03f */
[----:B------:R-:W-:Y:S01]  /*9100*/  R2UR UR7, R13 ;  /* 0x000000000d0772ca */ /* 0x000fe200000e0000 */
[----:B------:R-:W-:Y:S01]  /*9110*/  VIADD R6, R6, 0x1 ;  /* 0x0000000106067836 */ /* 0x000fe20000000000 */
[----:B------:R-:W-:Y:S01]  /*9120*/  R2UR UR8, R7 ;  /* 0x00000000070872ca */ /* 0x000fe200000e0000 */
[----:B------:R-:W-:Y:S01]  /*9130*/  UIADD3.X UR25, URZ, UR23, URZ, UP1, !UPT ;  /* 0x000000173f197290 */ /* 0x000fe20008ffe43f */
[----:B------:R-:W-:Y:S01]  /*9140*/  R2UR UR11, R20 ;  /* 0x00000000140b72ca */ /* 0x000fe200000e0000 */
[----:B------:R-:W-:Y:S01]  /*9150*/  UMOV UR14, 0x0 ;  /* 0x00000000000e7882 */ /* 0x000fe20000000000 */
[----:B------:R-:W-:Y:S01]  /*9160*/  R2UR UR10, R21 ;  /* 0x00000000150a72ca */ /* 0x000fe200000e0000 */
[----:B------:R-:W-:Y:S01]  /*9170*/  UMOV UR15, 0x10000000 ;  /* 0x10000000000f7882 */ /* 0x000fe20000000000 */
[----:B------:R-:W-:Y:S01]  /*9180*/  R2UR UR12, R12 ;  /* 0x000000000c0c72ca */ /* 0x000fe200000e0000 */
[----:B------:R-:W-:Y:S01]  /*9190*/  UMOV UR21, 0x30000 ;  /* 0x0003000000157882 */ /* 0x000fe20000000000 */
[----:B------:R-:W-:-:S02]  /*91a0*/  R2UR UR20, R15 ;  /* 0x000000000f1472ca */ /* 0x000fc400000e0000 */
[----:B------:R-:W-:Y:S01]  /*91b0*/  ISETP.GT.AND P1, PT, R4, 0x1, PT ;  /* 0x000000010400780c */ /* 0x000fe20003f24270 */
[----:B------:R-:W-:Y:S01]  /*91c0*/  UIADD3 UR13, UR7, 0x8400, URZ ;  /* 0x00008400070d7890 */ /* 0x000fe2000fffe03f */
[C---:B------:R-:W-:Y:S01]  /*91d0*/  ISETP.NE.AND P0, PT, R6.reuse, 0x4, PT ;  /* 0x000000040600780c */ /* 0x040fe20003f05270 */
[----:B------:R-:W-:Y:S01]  /*91e0*/  UIADD3.X UR7, URZ, UR23, URZ, UP0, !UPT ;  /* 0x000000173f077290 */ /* 0x000fe200087fe43f */
[----:B------:R-:W-:Y:S01]  /*91f0*/  IADD3 R21, R21, 0x40, RZ ;  /* 0x0000004015157810 */ /* 0x000fe20007ffe0ff */
[----:B------:R-:W-:Y:S01]  /*9200*/  UIADD3 UR16, UR8, 0x28400, URZ ;  /* 0x0002840008107890 */ /* 0x000fe2000fffe03f */
[----:B------:R-:W-:Y:S02]  /*9210*/  SEL R14, RZ, 0x1, P0 ;  /* 0x00000001ff0e7807 */ /* 0x000fe40000000000 */
[----:B------:R-:W-:Y:S01]  /*9220*/  UMOV UR8, UR13 ;  /* 0x0000000d00087c82 */ /* 0x000fe20008000000 */
[----:B------:R-:W-:Y:S02]  /*9230*/  SEL R6, R6, RZ, P0 ;  /* 0x000000ff06067207 */ /* 0x000fe40000000000 */
[----:B------:R-:W-:Y:S01]  /*9240*/  LOP3.LUT R5, R5, R14, RZ, 0x3c, !PT ;  /* 0x0000000e05057212 */ /* 0x000fe200078e3cff */
[----:B------:R1:W-:Y:S02]  /*9250*/  UTMALDG.3D [UR8], [UR6], desc[UR14] ;  /* 0x00000e08060075b4 */ /* 0x0003e40008011000 */
[----:B-1----:R-:W-:Y:S01]  /*9260*/  UMOV UR8, UR16 ;  /* 0x0000001000087c82 */ /* 0x002fe20008000000 */
[----:B------:R-:W-:-:S02]  /*9270*/  UMOV UR11, UR20 ;  /* 0x00000014000b7c82 */ /* 0x000fc40008000000 */
[----:B------:R1:W-:Y:S02]  /*9280*/  UTMALDG.3D.MULTICAST [UR8], [UR24], UR21, desc[UR14] ;  /* 0x00000e08180073b4 */ /* 0x0003e40008011815 */
[----:B-1----:R-:W-:Y:S05]  /*9290*/  @P1 BRA `(.L_x_218) ;  /* 0xfffffffc00441947 */ /* 0x002fea000383ffff */
.L_x_215:
[----:B------:R-:W-:Y:S05]  /*92a0*/  BSYNC B1 ;  /* 0x0000000000017941 */ /* 0x000fea0003800000 */
.L_x_214:
[----:B------:R-:W-:Y:S01]  /*92b0*/  LOP3.LUT P1, RZ, R3, 0xff, RZ, 0xc0, !PT ;  /* 0x000000ff03ff7812 */ /* 0x000fe2000782c0ff */
[----:B------:R-:W-:Y:S01]  /*92c0*/  IMAD.IADD R9, R8, 0x1, R9 ;  /* 0x0000000108097824 */ /* 0x000fe200078e0209 */
[----:B------:R-:W-:Y:S01]  /*92d0*/  IADD3 R16, P2, R16, UR40, RZ ;  /* 0x0000002810107c10 */ /* 0x000fe2000ff5e0ff */
[----:B------:R-:W-:Y:S01]  /*92e0*/  ULDC.64 UR6, c[0x0][0x8f8] ;  /* 0x00023e0000067ab9 */ /* 0x000fe20000000a00 */
[----:B------:R-:W-:Y:S01]  /*92f0*/  BSSY B1, `(.L_x_219) ;  /* 0x000006c000017945 */ /* 0x000fe20003800000 */
[----:B------:R-:W-:Y:S01]  /*9300*/  IMAD.MOV.U32 R20, RZ, RZ, -0x1 ;  /* 0xffffffffff147424 */ /* 0x000fe200078e00ff */
[----:B------:R-:W-:Y:S01]  /*9310*/  SHF.R.U32.HI R3, RZ, 0x2, R9 ;  /* 0x00000002ff037819 */ /* 0x000fe20000011609 */
[----:B------:R-:W-:Y:S01]  /*9320*/  IMAD.MOV.U32 R12, RZ, RZ, -0x1 ;  /* 0xffffffffff0c7424 */ /* 0x000fe200078e00ff */
[----:B------:R-:W-:Y:S02]  /*9330*/  ISETP.GT.U32.AND P0, PT, R9, 0x3, PT ;  /* 0x000000030900780c */ /* 0x000fe40003f04070 */
[----:B------:R-:W-:-:S02]  /*9340*/  LOP3.LUT R3, R3, 0x1, RZ, 0xc0, !PT ;  /* 0x0000000103037812 */ /* 0x000fc400078ec0ff */
[----:B------:R-:W-:Y:S01]  /*9350*/  ISETP.LT.U32.AND P0, PT, R8, 0x4, P0 ;  /* 0x000000040800780c */ /* 0x000fe20000701070 */
[----:B------:R-:W1:Y:S01]  /*9360*/  @P1 S2R R5, SR_CgaCtaId ;  /* 0x0000000000051919 */ /* 0x000e620000008800 */
[----:B------:R-:W-:Y:S02]  /*9370*/  @P1 MOV R4, 0x400 ;  /* 0x0000040000041802 */ /* 0x000fe40000000f00 */
[----:B------:R-:W-:Y:S02]  /*9380*/  IADD3.X R17, R17, UR38, RZ, P2, !PT ;  /* 0x0000002611117c10 */ /* 0x000fe400097fe4ff */
[----:B------:R-:W-:Y:S02]  /*9390*/  ISETP.GE.U32.AND P2, PT, R16, UR6, PT ;  /* 0x0000000610007c0c */ /* 0x000fe4000bf46070 */
[----:B------:R-:W-:Y:S02]  /*93a0*/  MOV R13, 0xffffffff ;  /* 0xffffffff000d7802 */ /* 0x000fe40000000f00 */
[----:B------:R-:W-:-:S02]  /*93b0*/  LOP3.LUT R9, R9, 0x3, RZ, 0xc0, !PT ;  /* 0x0000000309097812 */ /* 0x000fc400078ec0ff */
[----:B-1----:R-:W-:-:S04]  /*93c0*/  @P1 LEA R4, R5, R4, 0x18 ;  /* 0x0000000405041211 */ /* 0x002fc800078ec0ff */
[----:B------:R1:W-:Y:S01]  /*93d0*/  @P1 SYNCS.ARRIVE.TRANS64.A1T0 RZ, [R4+URZ+0x88], RZ ;  /* 0x000088ff04ff19a7 */ /* 0x0003e2000810003f */
[----:B------:R-:W-:Y:S02]  /*93e0*/  ISETP.NE.U32.AND P1, PT, R3, 0x1, PT ;  /* 0x000000010300780c */ /* 0x000fe40003f25070 */
[----:B------:R-:W-:Y:S02]  /*93f0*/  SEL R3, RZ, 0x1, !P0 ;  /* 0x00000001ff037807 */ /* 0x000fe40004000000 */
[----:B------:R-:W-:Y:S02]  /*9400*/  ISETP.GE.U32.AND.EX P0, PT, R17, UR7, PT, P2 ;  /* 0x0000000711007c0c */ /* 0x000fe4000bf06120 */
[----:B------:R-:W-:-:S04]  /*9410*/  ISETP.GT.U32.AND P1, PT, R8, 0x3, !P1 ;  /* 0x000000030800780c */ /* 0x000fc80004f24070 */
[----:B-1----:R-:W-:-:S04]  /*9420*/  SEL R4, RZ, 0x1, !P1 ;  /* 0x00000001ff047807 */ /* 0x002fc80004800000 */
[--C-:B------:R-:W-:Y:S02]  /*9430*/  LOP3.LUT R10, R4, R10, R3.reuse, 0x96, !PT ;  /* 0x0000000a040a7212 */ /* 0x100fe400078e9603 */
[----:B------:R-:W-:Y:S02]  /*9440*/  PRMT R4, RZ, 0x7610, R4 ;  /* 0x00007610ff047816 */ /* 0x000fe40000000004 */
[----:B------:R-:W-:Y:S01]  /*9450*/  PRMT R3, RZ, 0x7610, R3 ;  /* 0x00007610ff037816 */ /* 0x000fe20000000003 */
[----:B------:R-:W-:Y:S06]  /*9460*/  @P0 BRA `(.L_x_220) ;  /* 0x0000000400500947 */ /* 0x000fec0003800000 */
[----:B------:R-:W1:Y:S01]  /*9470*/  S2R R13, SR_CTAID.X ;  /* 0x00000000000d7919 */ /* 0x000e620000002500 */
[----:B------:R-:W-:Y:S01]  /*9480*/  ULDC.64 UR6, c[0x0][0x8d0] ;  /* 0x0002340000067ab9 */ /* 0x000fe20000000a00 */
[----:B------:R-:W2:Y:S01]  /*9490*/  LDC R20, c[0x0][0x144] ;  /* 0x00005100ff147b82 */ /* 0x000ea20000000800 */
[----:B------:R-:W-:Y:S01]  /*94a0*/  ISETP.NE.U32.AND P0, PT, RZ, UR6, PT ;  /* 0x00000006ff007c0c */ /* 0x000fe2000bf05070 */
[----:B------:R-:W3:Y:S01]  /*94b0*/  S2R R12, SR_CTAID.Y ;  /* 0x00000000000c7919 */ /* 0x000ee20000002600 */
[----:B------:R-:W-:Y:S01]  /*94c0*/  ULDC UR8, c[0x0][0x150] ;  /* 0x0000540000087ab9 */ /* 0x000fe20000000800 */
[----:B------:R-:W-:Y:S01]  /*94d0*/  ULDC UR9, c[0x0][0x8d8] ;  /* 0x0002360000097ab9 */ /* 0x000fe20000000800 */
[----:B------:R-:W-:Y:S01]  /*94e0*/  ISETP.NE.AND.EX P0, PT, RZ, UR7, PT, P0 ;  /* 0x00000007ff007c0c */ /* 0x000fe2000bf05300 */
[----:B------:R-:W-:Y:S01]  /*94f0*/  IMAD.MOV.U32 R4, RZ, RZ, R16 ;  /* 0x000000ffff047224 */ /* 0x000fe200078e0010 */
[----:B-1----:R-:W-:-:S05]  /*9500*/  I2FP.F32.U32 R5, R13 ;  /* 0x0000000d00057245 */ /* 0x002fca0000201000 */
[----:B------:R-:W-:Y:S01]  /*9510*/  FMUL R19, R5, UR8 ;  /* 0x0000000805137c20 */ /* 0x000fe20008400000 */
[----:B------:R-:W-:-:S05]  /*9520*/  MOV R5, R17 ;  /* 0x0000001100057202 */ /* 0x000fca0000000f00 */
[----:B---3--:R-:W-:Y:S05]  /*9530*/  @!P0 BRA `(.L_x_221) ;  /* 0x0000000000288947 */ /* 0x008fea0003800000 */
[----:B------:R-:W-:Y:S02]  /*9540*/  ULDC UR8, c[0x0][0x8dc] ;  /* 0x0002370000087ab9 */ /* 0x000fe40000000800 */
[----:B------:R-:W-:-:S05]  /*9550*/  IADD3 R5, P0, R16, UR8, RZ ;  /* 0x0000000810057c10 */ /* 0x000fca000ff1e0ff */
[----:B------:R-:W-:-:S04]  /*9560*/  IMAD.X R15, RZ, RZ, R17, P0 ;  /* 0x000000ffff0f7224 */ /* 0x000fc800000e0611 */
[----:B------:R-:W-:-:S04]  /*9570*/  IMAD.WIDE.U32 R6, R15, UR6, RZ ;  /* 0x000000060f067c25 */ /* 0x000fc8000f8e00ff */
[----:B------:R-:W-:-:S04]  /*9580*/  IMAD.WIDE.U32 R6, P0, R5, UR7, R6 ;  /* 0x0000000705067c25 */ /* 0x000fc8000f800006 */
[----:B------:R-:W-:Y:S01]  /*9590*/  IMAD.WIDE.U32 R4, R5, UR6, RZ ;  /* 0x0000000605047c25 */ /* 0x000fe2000f8e00ff */
[----:B------:R-:W-:-:S04]  /*95a0*/  MOV R4, R7 ;  /* 0x0000000700047202 */ /* 0x000fc80000000f00 */
[----:B------:R-:W-:Y:S01]  /*95b0*/  IADD3 RZ, P1, R5, R6, RZ ;  /* 0x0000000605ff7210 */ /* 0x000fe20007f3e0ff */
[----:B------:R-:W-:-:S04]  /*95c0*/  IMAD.X R5, RZ, RZ, RZ, P0 ;  /* 0x000000ffff057224 */ /* 0x000fc800000e06ff */
[----:B------:R-:W-:-:S08]  /*95d0*/  IMAD.WIDE.U32.X R4, R15, UR7, R4, P1 ;  /* 0x000000070f047c25 */ /* 0x000fd000088e0404 */
.L_x_221:
[--C-:B------:R-:W-:Y:S01]  /*95e0*/  SHF.R.U64 R14, R4, UR9, R5.reuse ;  /* 0x00000009040e7c19 */ /* 0x100fe20008001205 */
[----:B------:R-:W1:Y:S01]  /*95f0*/  F2I.U32.TRUNC.NTZ R19, R19 ;  /* 0x0000001300137305 */ /* 0x000e62000020f000 */
[----:B------:R-:W-:Y:S01]  /*9600*/  SHF.R.U32.HI R4, RZ, UR9, R5 ;  /* 0x00000009ff047c19 */ /* 0x000fe20008011605 */
[----:B------:R-:W-:Y:S01]  /*9610*/  ULDC.64 UR6, c[0x0][0x8c8] ;  /* 0x0002320000067ab9 */ /* 0x000fe20000000a00 */
[----:B------:R-:W-:Y:S01]  /*9620*/  IADD3 R7, P0, RZ, -R14, RZ ;  /* 0x8000000eff077210 */ /* 0x000fe20007f1e0ff */
[----:B------:R-:W-:Y:S01]  /*9630*/  ULDC.64 UR8, c[0x0][0x8e8] ;  /* 0x00023a0000087ab9 */ /* 0x000fe20000000a00 */
[----:B------:R-:W3:Y:S03]  /*9640*/  LDC R21, c[0x0][0x148] ;  /* 0x00005200ff157b82 */ /* 0x000ee60000000800 */
[----:B------:R-:W-:Y:S01]  /*9650*/  IMAD.X R4, RZ, RZ, ~R4, P0 ;  /* 0x000000ffff047224 */ /* 0x000fe200000e0e04 */
[----:B------:R-:W-:-:S03]  /*9660*/  ISETP.NE.U32.AND P0, PT, RZ, UR8, PT ;  /* 0x00000008ff007c0c */ /* 0x000fc6000bf05070 */
[----:B------:R-:W-:Y:S01]  /*9670*/  IMAD R6, R4, UR6, RZ ;  /* 0x0000000604067c24 */ /* 0x000fe2000f8e02ff */
[----:B------:R-:W-:Y:S01]  /*9680*/  ISETP.NE.AND.EX P0, PT, RZ, UR9, PT, P0 ;  /* 0x00000009ff007c0c */ /* 0x000fe2000bf05300 */
[----:B------:R-:W-:Y:S01]  /*9690*/  IMAD.WIDE.U32 R4, R7, UR6, R16 ;  /* 0x0000000607047c25 */ /* 0x000fe2000f8e0010 */
[----:B------:R-:W-:-:S03]  /*96a0*/  ULDC UR6, c[0x0][0x8c0] ;  /* 0x0002300000067ab9 */ /* 0x000fc60000000800 */
[----:B------:R-:W-:Y:S01]  /*96b0*/  IMAD R7, R7, UR7, R6 ;  /* 0x0000000707077c24 */ /* 0x000fe2000f8e0206 */
[----:B------:R-:W-:Y:S01]  /*96c0*/  ULDC UR7, c[0x0][0x154] ;  /* 0x0000550000077ab9 */ /* 0x000fe20000000800 */
[----:B-1----:R-:W-:-:S03]  /*96d0*/  IMAD.MOV R6, RZ, RZ, -R19 ;  /* 0x000000ffff067224 */ /* 0x002fc600078e0a13 */
[----:B------:R-:W-:Y:S01]  /*96e0*/  IADD3 R5, R5, R7, RZ ;  /* 0x0000000705057210 */ /* 0x000fe20007ffe0ff */
[----:B--2---:R-:W-:Y:S01]  /*96f0*/  IMAD R13, R20, R6, R13 ;  /* 0x00000006140d7224 */ /* 0x004fe200078e020d */
[----:B------:R-:W-:Y:S02]  /*9700*/  I2FP.F32.U32 R6, R12 ;  /* 0x0000000c00067245 */ /* 0x000fe40000201000 */
[--C-:B------:R-:W-:Y:S02]  /*9710*/  SHF.R.U64 R15, R4, UR6, R5.reuse ;  /* 0x00000006040f7c19 */ /* 0x100fe40008001205 */
[----:B------:R-:W-:Y:S01]  /*9720*/  SHF.R.U32.HI R4, RZ, UR6, R5 ;  /* 0x00000006ff047c19 */ /* 0x000fe20008011605 */
[----:B------:R-:W-:Y:S01]  /*9730*/  FMUL R6, R6, UR7 ;  /* 0x0000000706067c20 */ /* 0x000fe20008400000 */
[----:B------:R-:W-:Y:S02]  /*9740*/  ULDC UR6, c[0x0][0x8b0] ;  /* 0x00022c0000067ab9 */ /* 0x000fe40000000800 */
[--C-:B------:R-:W-:Y:S01]  /*9750*/  SHF.R.U64 R20, R15, UR6, R4.reuse ;  /* 0x000000060f147c19 */ /* 0x100fe20008001204 */
[----:B------:R1:W2:Y:S01]  /*9760*/  F2I.U32.TRUNC.NTZ R24, R6 ;  /* 0x0000000600187305 */ /* 0x0002a2000020f000 */
[----:B------:R-:W-:Y:S01]  /*9770*/  SHF.R.U32.HI R5, RZ, UR6, R4 ;  /* 0x00000006ff057c19 */ /* 0x000fe20008011604 */
[----:B------:R-:W-:-:S03]  /*9780*/  ULDC UR6, c[0x0][0x900] ;  /* 0x0002400000067ab9 */ /* 0x000fc60000000800 */
[--C-:B------:R-:W-:Y:S02]  /*9790*/  SHF.R.U64 R19, R20, UR6, R5.reuse ;  /* 0x0000000614137c19 */ /* 0x100fe40008001205 */
[----:B------:R-:W-:-:S03]  /*97a0*/  SHF.R.U32.HI R23, RZ, UR6, R5 ;  /* 0x00000006ff177c19 */ /* 0x000fc60008011605 */
[----:B------:R-:W-:Y:S01]  /*97b0*/  IMAD.MOV.U32 R4, RZ, RZ, R19 ;  /* 0x000000ffff047224 */ /* 0x000fe200078e0013 */
[----:B------:R-:W-:Y:S01]  /*97c0*/  MOV R5, R23 ;  /* 0x0000001700057202 */ /* 0x000fe20000000f00 */
[----:B-1----:R-:W-:Y:S06]  /*97d0*/  @!P0 BRA `(.L_x_222) ;  /* 0x0000000000288947 */ /* 0x002fec0003800000 */
[----:B------:R-:W-:Y:S02]  /*97e0*/  ULDC UR6, c[0x0][0x8f4] ;  /* 0x00023d0000067ab9 */ /* 0x000fe40000000800 */
[----:B------:R-:W-:-:S05]  /*97f0*/  IADD3 R5, P0, R19, UR6, RZ ;  /* 0x0000000613057c10 */ /* 0x000fca000ff1e0ff */
[----:B------:R-:W-:-:S04]  /*9800*/  IMAD.X R23, RZ, RZ, R23, P0 ;  /* 0x000000ffff177224 */ /* 0x000fc800000e0617 */
[----:B------:R-:W-:-:S04]  /*9810*/  IMAD.WIDE.U32 R6, R23, UR8, RZ ;  /* 0x0000000817067c25 */ /* 0x000fc8000f8e00ff */
[----:B------:R-:W-:-:S04]  /*9820*/  IMAD.WIDE.U32 R6, P0, R5, UR9, R6 ;  /* 0x0000000905067c25 */ /* 0x000fc8000f800006 */
[----:B------:R-:W-:-:S04]  /*9830*/  IMAD.WIDE.U32 R4, R5, UR8, RZ ;  /* 0x0000000805047c25 */ /* 0x000fc8000f8e00ff */
[----:B------:R-:W-:Y:S01]  /*9840*/  IMAD.MOV.U32 R4, RZ, RZ, R7 ;  /* 0x000000ffff047224 */ /* 0x000fe200078e0007 */
[----:B------:R-:W-:Y:S02]  /*9850*/  IADD3 RZ, P1, R5, R6, RZ ;  /* 0x0000000605ff7210 */ /* 0x000fe40007f3e0ff */
[----:B------:R-:W-:-:S03]  /*9860*/  IADD3.X R5, RZ, RZ, RZ, P0, !PT ;  /* 0x000000ffff057210 */ /* 0x000fc600007fe4ff */
[----:B------:R-:W-:-:S08]  /*9870*/  IMAD.WIDE.U32.X R4, R23, UR9, R4, P1 ;  /* 0x0000000917047c25 */ /* 0x000fd000088e0404 */
.L_x_222:
[----:B------:R-:W-:Y:S01]  /*9880*/  ISETP.NE.AND P0, PT, R2, 0x1, PT ;  /* 0x000000010200780c */ /* 0x000fe20003f05270 */
[----:B------:R-:W-:Y:S01]  /*9890*/  ULDC UR6, c[0x0][0x8f0] ;  /* 0x00023c0000067ab9 */ /* 0x000fe20000000800 */
[----:B--2---:R-:W-:Y:S01]  /*98a0*/  IADD3 R24, -R24, RZ, RZ ;  /* 0x000000ff18187210 */ /* 0x004fe20007ffe1ff */
[----:B------:R-:W-:Y:S01]  /*98b0*/  ULDC UR7, c[0x0][0x8b8] ;  /* 0x00022e0000077ab9 */ /* 0x000fe20000000800 */
[----:B------:R-:W-:Y:S01]  /*98c0*/  SHF.R.U64 R5, R4, UR6, R5 ;  /* 0x0000000604057c19 */ /* 0x000fe20008001205 */
[----:B------:R-:W-:Y:S01]  /*98d0*/  ULDC UR6, c[0x0][0x8e0] ;  /* 0x0002380000067ab9 */ /* 0x000fe20000000800 */
[----:B------:R-:W-:Y:S02]  /*98e0*/  LOP3.LUT R20, R20, UR18, RZ, 0xc0, !PT ;  /* 0x0000001214147c12 */ /* 0x000fe4000f8ec0ff */
[----:B------:R-:W-:Y:S01]  /*98f0*/  LOP3.LUT R6, R15, UR17, RZ, 0xc0, !PT ;  /* 0x000000110f067c12 */ /* 0x000fe2000f8ec0ff */
[----:B------:R-:W-:Y:S02]  /*9900*/  IMAD.MOV R4, RZ, RZ, -R5 ;  /* 0x000000ffff047224 */ /* 0x000fe400078e0a05 */
[----:B------:R-:W-:-:S02]  /*9910*/  IMAD R20, R5, UR19, R20 ;  /* 0x0000001305147c24 */ /* 0x000fc4000f8e0214 */
[----:B---3--:R-:W-:Y:S02]  /*9920*/  @P0 IMAD R13, R21, R24, R12 ;  /* 0x00000018150d0224 */ /* 0x008fe400078e020c */
[----:B------:R-:W-:Y:S01]  /*9930*/  IMAD R19, R4, UR6, R19 ;  /* 0x0000000604137c24 */ /* 0x000fe2000f8e0213 */
[----:B------:R-:W-:Y:S01]  /*9940*/  ULDC UR6, c[0x0][0x8a8] ;  /* 0x00022a0000067ab9 */ /* 0x000fe20000000800 */
[----:B------:R-:W-:Y:S01]  /*9950*/  IMAD R20, R20, UR7, R13 ;  /* 0x0000000714147c24 */ /* 0x000fe2000f8e020d */
[----:B------:R-:W-:Y:S01]  /*9960*/  MOV R4, 0x1 ;  /* 0x0000000100047802 */ /* 0x000fe20000000f00 */
[----:B------:R-:W-:Y:S02]  /*9970*/  IMAD R19, R19, UR6, R6 ;  /* 0x0000000613137c24 */ /* 0x000fe4000f8e0206 */
[----:B------:R-:W-:-:S03]  /*9980*/  IMAD.MOV.U32 R12, RZ, RZ, R14 ;  /* 0x000000ffff0c7224 */ /* 0x000fc600078e000e */
[----:B------:R-:W-:Y:S02]  /*9990*/  SEL R13, R19, R20, !P0 ;  /* 0x00000014130d7207 */ /* 0x000fe40004000000 */
[----:B------:R-:W-:-:S07]  /*99a0*/  SEL R20, R20, R19, !P0 ;  /* 0x0000001314147207 */ /* 0x000fce0004000000 */
.L_x_220:
[----:B------:R-:W-:Y:S05]  /*99b0*/  BSYNC B1 ;  /* 0x0000000000017941 */ /* 0x000fea0003800000 */
.L_x_219:
[----:B------:R-:W-:-:S13]  /*99c0*/  LOP3.LUT P0, RZ, R4, 0xff, RZ, 0xc0, !PT ;  /* 0x000000ff04ff7812 */ /* 0x000fda000780c0ff */
[----:B------:R-:W-:Y:S05]  /*99d0*/  @P0 BRA `(.L_x_223) ;  /* 0xfffffff400400947 */ /* 0x000fea000383ffff */
[----:B------:R-:W-:Y:S05]  /*99e0*/  BSYNC B0 ;  /* 0x0000000000007941 */ /* 0x000fea0003800000 */
.L_x_212:
[----:B------:R-:W-:-:S03]  /*99f0*/  UMOV UR6, 0xffffffff ;  /* 0xffffffff00067882 */ /* 0x000fc60000000000 */
[----:B------:R-:W-:Y:S05]  /*9a00*/  BRA.DIV UR6, `(.L_x_224) ;  /* 0x0000000a06cc7947 */ /* 0x000fea000b800000 */
[----:B------:R-:W-:-:S13]  /*9a10*/  ELECT P6, URZ, PT ;  /* 0x00000000003f782f */ /* 0x000fda00038c0000 */
.L_x_255:
[----:B------:R-:W-:Y:S05]  /*9a20*/  @!P6 BRA `(.L_x_14) ;  /* 0x0000000000a4e947 */ /* 0x000fea0003800000 */
[----:B------:R-:W-:-:S04]  /*9a30*/  LOP3.LUT R22, R22, 0x2, RZ, 0xfc, !PT ;  /* 0x0000000216167812 */ /* 0x000fc800078efcff */
[----:B------:R-:W-:-:S13]  /*9a40*/  ISETP.NE.AND P0, PT, R22, 0x3, PT ;  /* 0x000000031600780c */ /* 0x000fda0003f05270 */
[----:B------:R-:W-:Y:S05]  /*9a50*/  @!P0 BRA `(.L_x_225) ;  /* 0x0000000000048947 */ /* 0x000fea0003800000 */
[----:B-1----:R-:W-:Y:S01]  /*9a60*/  BPT.TRAP 0x1 ;  /* 0x000000040000795c */ /* 0x002fe20000300000 */
.L_x_225:
[----:B------:R-:W2:Y:S01]  /*9a70*/  S2R R3, SR_CgaCtaId ;  /* 0x0000000000037919 */ /* 0x000ea20000008800 */
[----:B------:R-:W-:Y:S02]  /*9a80*/  MOV R0, 0x400 ;  /* 0x0000040000007802 */ /* 0x000fe40000000f00 */
[----:B------:R-:W-:Y:S02]  /*9a90*/  SHF.L.U32 R2, R10, 0x1f, RZ ;  /* 0x0000001f0a027819 */ /* 0x000fe400000006ff */
[----:B--2---:R-:W-:-:S04]  /*9aa0*/  LEA R0, R3, R0, 0x18 ;  /* 0x0000000003007211 */ /* 0x004fc800078ec0ff */
[----:B------:R-:W-:-:S05]  /*9ab0*/  IADD3 R0, R0, 0x20, RZ ;  /* 0x0000002000007810 */ /* 0x000fca0007ffe0ff */
[C---:B------:R-:W-:Y:S01]  /*9ac0*/  IMAD R5, R9.reuse, 0x8, R0 ;  /* 0x0000000809057824 */ /* 0x040fe200078e0200 */
[----:B------:R-:W-:-:S03]  /*9ad0*/  IADD3 R9, R9, 0x1, RZ ;  /* 0x0000000109097810 */ /* 0x000fc60007ffe0ff */
[----:B------:R-:W2:Y:S01]  /*9ae0*/  SYNCS.PHASECHK.TRANS64.TRYWAIT P0, [R5+URZ], R2 ;  /* 0x00000002050075a7 */ /* 0x000ea2000800017f */
[----:B------:R-:W-:-:S04]  /*9af0*/  ISETP.NE.AND P1, PT, R9, 0x4, PT ;  /* 0x000000040900780c */ /* 0x000fc80003f25270 */
[----:B------:R-:W-:Y:S02]  /*9b00*/  SEL R3, RZ, 0x1, P1 ;  /* 0x00000001ff037807 */ /* 0x000fe40000800000 */
[----:B------:R-:W-:Y:S02]  /*9b10*/  SEL R9, R9, RZ, P1 ;  /* 0x000000ff09097207 */ /* 0x000fe40000800000 */
[----:B------:R-:W-:-:S03]  /*9b20*/  LOP3.LUT R10, R10, R3, RZ, 0x3c, !PT ;  /* 0x000000030a0a7212 */ /* 0x000fc600078e3cff */
[----:B------:R-:W-:Y:S01]  /*9b30*/  IMAD R7, R9, 0x8, R0 ;  /* 0x0000000809077824 */ /* 0x000fe200078e0200 */
[----:B------:R-:W-:Y:S01]  /*9b40*/  SHF.L.U32 R4, R10, 0x1f, RZ ;  /* 0x0000001f0a047819 */ /* 0x000fe200000006ff */
[----:B--2---:R-:W-:Y:S06]  /*9b50*/  @!P0 BRA `(.L_x_226) ;  /* 0x0000000800988947 */ /* 0x004fec0003800000 */
.L_x_256:
[----:B------:R-:W3:Y:S01]  /*9b60*/  SYNCS.PHASECHK.TRANS64.TRYWAIT P0, [R7+URZ], R4 ;  /* 0x00000004070075a7 */ /* 0x000ee2000800017f */
[----:B--2---:R-:W-:-:S04]  /*9b70*/  IADD3 R2, R9, 0x1, RZ ;  /* 0x0000000109027810 */ /* 0x004fc80007ffe0ff */
[----:B------:R-:W-:-:S04]  /*9b80*/  ISETP.NE.AND P1, PT, R2, 0x4, PT ;  /* 0x000000040200780c */ /* 0x000fc80003f25270 */
[----:B------:R-:W-:Y:S02]  /*9b90*/  SEL R3, RZ, 0x1, P1 ;  /* 0x00000001ff037807 */ /* 0x000fe40000800000 */
[----:B------:R-:W-:Y:S02]  /*9ba0*/  SEL R9, R2, RZ, P1 ;  /* 0x000000ff02097207 */ /* 0x000fe40000800000 */
[----:B------:R-:W-:-:S03]  /*9bb0*/  LOP3.LUT R11, R10, R3, RZ, 0x3c, !PT ;  /* 0x000000030a0b7212 */ /* 0x000fc600078e3cff */
[----:B------:R-:W-:Y:S01]  /*9bc0*/  IMAD R6, R9, 0x8, R0 ;  /* 0x0000000809067824 */ /* 0x000fe200078e0200 */
[----:B------:R-:W-:Y:S01]  /*9bd0*/  SHF.L.U32 R5, R11, 0x1f, RZ ;  /* 0x0000001f0b057819 */ /* 0x000fe200000006ff */
[----:B---3--:R-:W-:Y:S06]  /*9be0*/  @!P0 BRA `(.L_x_227) ;  /* 0x0000000800888947 */ /* 0x008fec0003800000 */
.L_x_257:
[----:B------:R-:W3:Y:S01]  /*9bf0*/  SYNCS.PHASECHK.TRANS64.TRYWAIT P0, [R6+URZ], R5 ;  /* 0x00000005060075a7 */ /* 0x000ee2000800017f */
[----:B------:R-:W-:-:S04]  /*9c00*/  IADD3 R2, R9, 0x1, RZ ;  /* 0x0000000109027810 */ /* 0x000fc80007ffe0ff */
[----:B------:R-:W-:-:S04]  /*9c10*/  ISETP.NE.AND P1, PT, R2, 0x4, PT ;  /* 0x000000040200780c */ /* 0x000fc80003f25270 */
[----:B--2---:R-:W-:Y:S02]  /*9c20*/  SEL R4, RZ, 0x1, P1 ;  /* 0x00000001ff047807 */ /* 0x004fe40000800000 */
[----:B------:R-:W-:Y:S02]  /*9c30*/  SEL R3, R2, RZ, P1 ;  /* 0x000000ff02037207 */ /* 0x000fe40000800000 */
[----:B------:R-:W-:Y:S01]  /*9c40*/  LOP3.LUT R4, R11, R4, RZ, 0x3c, !PT ;  /* 0x000000040b047212 */ /* 0x000fe200078e3cff */
[----:B---3--:R-:W-:Y:S06]  /*9c50*/  @!P0 BRA `(.L_x_228) ;  /* 0x0000000800808947 */ /* 0x008fec0003800000 */
.L_x_258:
[----:B------:R-:W-:Y:S01]  /*9c60*/  IMAD R3, R3, 0x8, R0 ;  /* 0x0000000803037824 */ /* 0x000fe200078e0200 */
[----:B------:R-:W-:-:S07]  /*9c70*/  SHF.L.U32 R0, R4, 0x1f, RZ ;  /* 0x0000001f04007819 */ /* 0x000fce00000006ff */
.L_x_229:
[----:B---3--:R3:W4:Y:S02]  /*9c80*/  SYNCS.PHASECHK.TRANS64.TRYWAIT P0, [R3+URZ], R0 ;  /* 0x00000000030075a7 */ /* 0x008724000800017f */
[----:B----4-:R-:W-:Y:S05]  /*9c90*/  @!P0 NANOSLEEP.SYNCS 0x989680 ;  /* 0x009896800000895d */ /* 0x010fea0003900000 */
[----:B------:R-:W4:Y:S02]  /*9ca0*/  @!P0 SYNCS.PHASECHK.TRANS64 P0, [R3+URZ], R0 ;  /* 0x00000000030085a7 */ /* 0x000f24000800007f */
[----:B----4-:R-:W-:Y:S05]  /*9cb0*/  @!P0 BRA `(.L_x_229) ;  /* 0xfffffffc00f08947 */ /* 0x010fea000383ffff */
.L_x_14:
[----:B-1----:R-:W-:Y:S05]  /*9cc0*/  BSYNC B6 ;  /* 0x0000000000067941 */ /* 0x002fea0003800000 */
.L_x_12:
[----:B------:R-:W-:Y:S05]  /*9cd0*/  EXIT ;  /* 0x000000000000794d */ /* 0x000fea0003800000 */
.L_x_27:
[----:B----4-:R4:W1:Y:S02]  /*9ce0*/  SYNCS.PHASECHK.TRANS64.TRYWAIT P1, [R3+URZ], R0 ;  /* 0x00000000030075a7 */ /* 0x010864000802017f */
[----:B-1----:R-:W-:Y:S05]  /*9cf0*/  @!P1 NANOSLEEP.SYNCS 0x989680 ;  /* 0x009896800000995d */ /* 0x002fea0003900000 */
[----:B------:R-:W1:Y:S02]  /*9d00*/  @!P1 SYNCS.PHASECHK.TRANS64 P1, [R3+URZ], R0 ;  /* 0x00000000030095a7 */ /* 0x000e64000802007f */
[----:B-1----:R-:W-:Y:S05]  /*9d10*/  @!P1 BRA `(.L_x_27) ;  /* 0xfffffffc00f09947 */ /* 0x002fea000383ffff */
[----:B------:R-:W-:Y:S05]  /*9d20*/  BRA `(.L_x_26) ;  /* 0xffffff7c00307947 */ /* 0x000fea000383ffff */
.L_x_32:
[----:B---3--:R-:W-:-:S04]  /*9d30*/  MOV R5, UR7 ;  /* 0x0000000700057c02 */ /* 0x008fc80008000f00 */
[----:B------:R3:W4:Y:S03]  /*9d40*/  SYNCS.PHASECHK.TRANS64.TRYWAIT P1, [R5+URZ], R4 ;  /* 0x00000004050075a7 */ /* 0x000726000802017f */
[----:B----4-:R-:W-:Y:S05]  /*9d50*/  @!P1 NANOSLEEP.SYNCS 0x989680 ;  /* 0x009896800000995d */ /* 0x010fea0003900000 */
[----:B------:R-:W4:Y:S02]  /*9d60*/  @!P1 SYNCS.PHASECHK.TRANS64 P1, [R5+URZ], R4 ;  /* 0x00000004050095a7 */ /* 0x000f24000802007f */
[----:B----4-:R-:W-:Y:S05]  /*9d70*/  @!P1 BRA `(.L_x_32) ;  /* 0xfffffffc00ec9947 */ /* 0x010fea000383ffff */
[----:B------:R-:W-:Y:S05]  /*9d80*/  BRA `(.L_x_31) ;  /* 0xffffff8000547947 */ /* 0x000fea000383ffff */
.L_x_53:
[----:B-1----:R-:W-:-:S04]  /*9d90*/  IMAD.U32 R4, RZ, RZ, UR52 ;  /* 0x00000034ff047e24 */ /* 0x002fc8000f8e00ff */
[----:B------:R1:W3:Y:S03]  /*9da0*/  SYNCS.PHASECHK.TRANS64.TRYWAIT P2, [R4+URZ+0x40], R3 ;  /* 0x00004003040075a7 */ /* 0x0002e6000804017f */
[----:B---3--:R-:W-:Y:S05]  /*9db0*/  @!P2 NANOSLEEP.SYNCS 0x989680 ;  /* 0x009896800000a95d */ /* 0x008fea0003900000 */
[----:B------:R-:W3:Y:S02]  /*9dc0*/  @!P2 SYNCS.PHASECHK.TRANS64 P2, [R4+URZ+0x40], R3 ;  /* 0x000040030400a5a7 */ /* 0x000ee4000804007f */
[----:B---3--:R-:W-:Y:S05]  /*9dd0*/  @!P2 BRA `(.L_x_53) ;  /* 0xfffffffc00eca947 */ /* 0x008fea000383ffff */
[----:B------:R-:W-:Y:S05]  /*9de0*/  BRA `(.L_x_230) ;  /* 0xffffff8c00787947 */ /* 0x000fea000383ffff */
.L_x_64:
[----:B-1----:R1:W3:Y:S02]  /*9df0*/  SYNCS.PHASECHK.TRANS64.TRYWAIT P3, [R14+URZ+0x40], R15 ;  /* 0x0000400f0e0075a7 */ /* 0x0022e4000806017f */
[----:B---3--:R-:W-:Y:S05]  /*9e00*/  @!P3 NANOSLEEP.SYNCS 0x989680 ;  /* 0x009896800000b95d */ /* 0x008fea0003900000 */
[----:B------:R-:W3:Y:S02]  /*9e10*/  @!P3 SYNCS.PHASECHK.TRANS64 P3, [R14+URZ+0x40], R15 ;  /* 0x0000400f0e00b5a7 */ /* 0x000ee4000806007f */
[----:B---3--:R-:W-:Y:S05]  /*9e20*/  @!P3 BRA `(.L_x_64) ;  /* 0xfffffffc00f0b947 */ /* 0x008fea000383ffff */
[----:B------:R-:W-:Y:S05]  /*9e30*/  BRA `(.L_x_231) ;  /* 0xffffff9400a07947 */ /* 0x000fea000383ffff */
.L_x_74:
[----:B-1----:R1:W3:Y:S02]  /*9e40*/  SYNCS.PHASECHK.TRANS64.TRYWAIT P3, [R12+URZ+0x40], R13 ;  /* 0x0000400d0c0075a7 */ /* 0x0022e4000806017f */
[----:B---3--:R-:W-:Y:S05]  /*9e50*/  @!P3 NANOSLEEP.SYNCS 0x989680 ;  /* 0x009896800000b95d */ /* 0x008fea0003900000 */
[----:B------:R-:W3:Y:S02]  /*9e60*/  @!P3 SYNCS.PHASECHK.TRANS64 P3, [R12+URZ+0x40], R13 ;  /* 0x0000400d0c00b5a7 */ /* 0x000ee4000806007f */
[----:B---3--:R-:W-:Y:S05]  /*9e70*/  @!P3 BRA `(.L_x_74) ;  /* 0xfffffffc00f0b947 */ /* 0x008fea000383ffff */
[----:B------:R-:W-:Y:S05]  /*9e80*/  BRA `(.L_x_232) ;  /* 0xffffff9c00507947 */ /* 0x000fea000383ffff */
.L_x_84:
[----:B-1----:R1:W3:Y:S02]  /*9e90*/  SYNCS.PHASECHK.TRANS64.TRYWAIT P3, [R13+URZ+0x40], R12 ;  /* 0x0000400c0d0075a7 */ /* 0x0022e4000806017f */
[----:B---3--:R-:W-:Y:S05]  /*9ea0*/  @!P3 NANOSLEEP.SYNCS 0x989680 ;  /* 0x009896800000b95d */ /* 0x008fea0003900000 */
[----:B------:R-:W3:Y:S02]  /*9eb0*/  @!P3 SYNCS.PHASECHK.TRANS64 P3, [R13+URZ+0x40], R12 ;  /* 0x0000400c0d00b5a7 */ /* 0x000ee4000806007f */
[----:B---3--:R-:W-:Y:S05]  /*9ec0*/  @!P3 BRA `(.L_x_84) ;  /* 0xfffffffc00f0b947 */ /* 0x008fea000383ffff */
[----:B------:R-:W-:Y:S05]  /*9ed0*/  BRA `(.L_x_233) ;  /* 0xffffffa400087947 */ /* 0x000fea000383ffff */
.L_x_94:
[----:B-1----:R1:W2:Y:S02]  /*9ee0*/  SYNCS.PHASECHK.TRANS64.TRYWAIT P3, [R12+URZ+0x40], R13 ;  /* 0x0000400d0c0075a7 */ /* 0x0022a4000806017f */
[----:B--2---:R-:W-:Y:S05]  /*9ef0*/  @!P3 NANOSLEEP.SYNCS 0x989680 ;  /* 0x009896800000b95d */ /* 0x004fea0003900000 */
[----:B------:R-:W2:Y:S02]  /*9f00*/  @!P3 SYNCS.PHASECHK.TRANS64 P3, [R12+URZ+0x40], R13 ;  /* 0x0000400d0c00b5a7 */ /* 0x000ea4000806007f */
[----:B--2---:R-:W-:Y:S05]  /*9f10*/  @!P3 BRA `(.L_x_94) ;  /* 0xfffffffc00f0b947 */ /* 0x004fea000383ffff */
[----:B------:R-:W-:Y:S05]  /*9f20*/  BRA `(.L_x_234) ;  /* 0xffffffa800c47947 */ /* 0x000fea000383ffff */
.L_x_104:
[----:B-1----:R1:W2:Y:S02]  /*9f30*/  SYNCS.PHASECHK.TRANS64.TRYWAIT P3, [R12+URZ+0x40], R13 ;  /* 0x0000400d0c0075a7 */ /* 0x0022a4000806017f */
[----:B--2---:R-:W-:Y:S05]  /*9f40*/  @!P3 NANOSLEEP.SYNCS 0x989680 ;  /* 0x009896800000b95d */ /* 0x004fea0003900000 */
[----:B------:R-:W2:Y:S02]  /*9f50*/  @!P3 SYNCS.PHASECHK.TRANS64 P3, [R12+URZ+0x40], R13 ;  /* 0x0000400d0c00b5a7 */ /* 0x000ea4000806007f */
[----:B--2---:R-:W-:Y:S05]  /*9f60*/  @!P3 BRA `(.L_x_104) ;  /* 0xfffffffc00f0b947 */ /* 0x004fea000383ffff */
[----:B------:R-:W-:Y:S05]  /*9f70*/  BRA `(.L_x_235) ;  /* 0xffffffb000787947 */ /* 0x000fea000383ffff */
.L_x_114:
[----:B-1----:R1:W2:Y:S02]  /*9f80*/  SYNCS.PHASECHK.TRANS64.TRYWAIT P3, [R12+URZ+0x40], R13 ;  /* 0x0000400d0c0075a7 */ /* 0x0022a4000806017f */
[----:B--2---:R-:W-:Y:S05]  /*9f90*/  @!P3 NANOSLEEP.SYNCS 0x989680 ;  /* 0x009896800000b95d */ /* 0x004fea0003900000 */
[----:B------:R-:W2:Y:S02]  /*9fa0*/  @!P3 SYNCS.PHASECHK.TRANS64 P3, [R12+URZ+0x40], R13 ;  /* 0x0000400d0c00b5a7 */ /* 0x000ea4000806007f */
[----:B--2---:R-:W-:Y:S05]  /*9fb0*/  @!P3 BRA `(.L_x_114) ;  /* 0xfffffffc00f0b947 */ /* 0x004fea000383ffff */
[----:B------:R-:W-:Y:S05]  /*9fc0*/  BRA `(.L_x_236) ;  /* 0xffffffb8002c7947 */ /* 0x000fea000383ffff */
.L_x_124:
[----:B-1----:R1:W2:Y:S02]  /*9fd0*/  SYNCS.PHASECHK.TRANS64.TRYWAIT P3, [R14+URZ+0x40], R25 ;  /* 0x000040190e0075a7 */ /* 0x0022a4000806017f */
[----:B--2---:R-:W-:Y:S05]  /*9fe0*/  @!P3 NANOSLEEP.SYNCS 0x989680 ;  /* 0x009896800000b95d */ /* 0x004fea0003900000 */
[----:B------:R-:W2:Y:S02]  /*9ff0*/  @!P3 SYNCS.PHASECHK.TRANS64 P3, [R14+URZ+0x40], R25 ;  /* 0x000040190e00b5a7 */ /* 0x000ea4000806007f */
[----:B--2---:R-:W-:Y:S05]  /*a000*/  @!P3 BRA `(.L_x_124) ;  /* 0xfffffffc00f0b947 */ /* 0x004fea000383ffff */
[----:B------:R-:W-:Y:S05]  /*a010*/  BRA `(.L_x_237) ;  /* 0xffffffbc00e07947 */ /* 0x000fea000383ffff */
.L_x_144:
[----:B-1----:R-:W-:-:S04]  /*a020*/  MOV R3, UR4 ;  /* 0x0000000400037c02 */ /* 0x002fc80008000f00 */
[----:B------:R1:W2:Y:S03]  /*a030*/  SYNCS.PHASECHK.TRANS64.TRYWAIT P0, [R3+URZ+0x88], R0 ;  /* 0x00008800030075a7 */ /* 0x0002a6000800017f */
[----:B--2---:R-:W-:Y:S05]  /*a040*/  @!P0 NANOSLEEP.SYNCS 0x989680 ;  /* 0x009896800000895d */ /* 0x004fea0003900000 */
[----:B------:R-:W2:Y:S02]  /*a050*/  @!P0 SYNCS.PHASECHK.TRANS64 P0, [R3+URZ+0x88], R0 ;  /* 0x00008800030085a7 */ /* 0x000ea4000800007f */
[----:B--2---:R-:W-:Y:S05]  /*a060*/  @!P0 BRA `(.L_x_144) ;  /* 0xfffffffc00ec8947 */ /* 0x004fea000383ffff */
[----:B------:R-:W-:Y:S05]  /*a070*/  BRA `(.L_x_143) ;  /* 0xffffffd400347947 */ /* 0x000fea000383ffff */
.L_x_153:
[----:B-1----:R-:W-:-:S04]  /*a080*/  IMAD.U32 R5, RZ, RZ, UR13 ;  /* 0x0000000dff057e24 */ /* 0x002fc8000f8e00ff */
[----:B------:R1:W2:Y:S03]  /*a090*/  SYNCS.PHASECHK.TRANS64.TRYWAIT P1, [R5+URZ+0x60], R4 ;  /* 0x00006004050075a7 */ /* 0x0002a6000802017f */
[----:B--2---:R-:W-:Y:S05]  /*a0a0*/  @!P1 NANOSLEEP.SYNCS 0x989680 ;  /* 0x009896800000995d */ /* 0x004fea0003900000 */
[----:B------:R-:W2:Y:S02]  /*a0b0*/  @!P1 SYNCS.PHASECHK.TRANS64 P1, [R5+URZ+0x60], R4 ;  /* 0x00006004050095a7 */ /* 0x000ea4000802007f */
[----:B--2---:R-:W-:Y:S05]  /*a0c0*/  @!P1 BRA `(.L_x_153) ;  /* 0xfffffffc00ec9947 */ /* 0x004fea000383ffff */
[----:B------:R-:W-:Y:S05]  /*a0d0*/  BRA `(.L_x_238) ;  /* 0xffffffd8001c7947 */ /* 0x000fea000383ffff */
.L_x_159:
[----:B-12---:R-:W-:-:S04]  /*a0e0*/  MOV R5, UR13 ;  /* 0x0000000d00057c02 */ /* 0x006fc80008000f00 */
[----:B------:R1:W2:Y:S03]  /*a0f0*/  SYNCS.PHASECHK.TRANS64.TRYWAIT P1, [R5+URZ+0x68], R4 ;  /* 0x00006804050075a7 */ /* 0x0002a6000802017f */
[----:B--2---:R-:W-:Y:S05]  /*a100*/  @!P1 NANOSLEEP.SYNCS 0x989680 ;  /* 0x009896800000995d */ /* 0x004fea0003900000 */
[----:B------:R-:W2:Y:S02]  /*a110*/  @!P1 SYNCS.PHASECHK.TRANS64 P1, [R5+URZ+0x68], R4 ;  /* 0x00006804050095a7 */ /* 0x000ea4000802007f */
[----:B--2---:R-:W-:Y:S05]  /*a120*/  @!P1 BRA `(.L_x_159) ;  /* 0xfffffffc00ec9947 */ /* 0x004fea000383ffff */
[----:B------:R-:W-:Y:S05]  /*a130*/  BRA `(.L_x_239) ;  /* 0xffffffd800647947 */ /* 0x000fea000383ffff */
.L_x_165:
[----:B-123--:R-:W-:-:S04]  /*a140*/  IMAD.U32 R5, RZ, RZ, UR13 ;  /* 0x0000000dff057e24 */ /* 0x00efc8000f8e00ff */
[----:B------:R1:W2:Y:S03]  /*a150*/  SYNCS.PHASECHK.TRANS64.TRYWAIT P1, [R5+URZ+0x70], R4 ;  /* 0x00007004050075a7 */ /* 0x0002a6000802017f */
[----:B--2---:R-:W-:Y:S05]  /*a160*/  @!P1 NANOSLEEP.SYNCS 0x989680 ;  /* 0x009896800000995d */ /* 0x004fea0003900000 */
[----:B------:R-:W2:Y:S02]  /*a170*/  @!P1 SYNCS.PHASECHK.TRANS64 P1, [R5+URZ+0x70], R4 ;  /* 0x00007004050095a7 */ /* 0x000ea4000802007f */
[----:B--2---:R-:W-:Y:S05]  /*a180*/  @!P1 BRA `(.L_x_165) ;  /* 0xfffffffc00ec9947 */ /* 0x004fea000383ffff */
[----:B------:R-:W-:Y:S05]  /*a190*/  BRA `(.L_x_240) ;  /* 0xffffffd800b87947 */ /* 0x000fea000383ffff */
.L_x_171:
[----:B-1234-:R-:W-:-:S04]  /*a1a0*/  MOV R5, UR13 ;  /* 0x0000000d00057c02 */ /* 0x01efc80008000f00 */
[----:B------:R1:W2:Y:S03]  /*a1b0*/  SYNCS.PHASECHK.TRANS64.TRYWAIT P1, [R5+URZ+0x78], R4 ;  /* 0x00007804050075a7 */ /* 0x0002a6000802017f */
[----:B--2---:R-:W-:Y:S05]  /*a1c0*/  @!P1 NANOSLEEP.SYNCS 0x989680 ;  /* 0x009896800000995d */ /* 0x004fea0003900000 */
[----:B------:R-:W2:Y:S02]  /*a1d0*/  @!P1 SYNCS.PHASECHK.TRANS64 P1, [R5+URZ+0x78], R4 ;  /* 0x00007804050095a7 */ /* 0x000ea4000802007f */
[----:B--2---:R-:W-:Y:S05]  /*a1e0*/  @!P1 BRA `(.L_x_171) ;  /* 0xfffffffc00ec9947 */ /* 0x004fea000383ffff */
[----:B------:R-:W-:Y:S05]  /*a1f0*/  BRA `(.L_x_241) ;  /* 0xffffffdc00047947 */ /* 0x000fea000383ffff */
.L_x_177:
[----:B-1234-:R-:W-:-:S04]  /*a200*/  IMAD.U32 R5, RZ, RZ, UR13 ;  /* 0x0000000dff057e24 */ /* 0x01efc8000f8e00ff */
[----:B------:R1:W2:Y:S03]  /*a210*/  SYNCS.PHASECHK.TRANS64.TRYWAIT P1, [R5+URZ+0x60], R4 ;  /* 0x00006004050075a7 */ /* 0x0002a6000802017f */
[----:B--2---:R-:W-:Y:S05]  /*a220*/  @!P1 NANOSLEEP.SYNCS 0x989680 ;  /* 0x009896800000995d */ /* 0x004fea0003900000 */
[----:B------:R-:W2:Y:S02]  /*a230*/  @!P1 SYNCS.PHASECHK.TRANS64 P1, [R5+URZ+0x60], R4 ;  /* 0x00006004050095a7 */ /* 0x000ea4000802007f */
[----:B--2---:R-:W-:Y:S05]  /*a240*/  @!P1 BRA `(.L_x_177) ;  /* 0xfffffffc00ec9947 */ /* 0x004fea000383ffff */
[----:B------:R-:W-:Y:S05]  /*a250*/  BRA `(.L_x_242) ;  /* 0xffffffdc00587947 */ /* 0x000fea000383ffff */
.L_x_183:
[----:B-1234-:R-:W-:-:S04]  /*a260*/  MOV R5, UR13 ;  /* 0x0000000d00057c02 */ /* 0x01efc80008000f00 */
[----:B------:R1:W2:Y:S03]  /*a270*/  SYNCS.PHASECHK.TRANS64.TRYWAIT P1, [R5+URZ+0x68], R4 ;  /* 0x00006804050075a7 */ /* 0x0002a6000802017f */
[----:B--2---:R-:W-:Y:S05]  /*a280*/  @!P1 NANOSLEEP.SYNCS 0x989680 ;  /* 0x009896800000995d */ /* 0x004fea0003900000 */
[----:B------:R-:W2:Y:S02]  /*a290*/  @!P1 SYNCS.PHASECHK.TRANS64 P1, [R5+URZ+0x68], R4 ;  /* 0x00006804050095a7 */ /* 0x000ea4000802007f */
[----:B--2---:R-:W-:Y:S05]  /*a2a0*/  @!P1 BRA `(.L_x_183) ;  /* 0xfffffffc00ec9947 */ /* 0x004fea000383ffff */
[----:B------:R-:W-:Y:S05]  /*a2b0*/  BRA `(.L_x_243) ;  /* 0xffffffdc00987947 */ /* 0x000fea000383ffff */
.L_x_189:
[----:B-1234-:R-:W-:-:S04]  /*a2c0*/  IMAD.U32 R5, RZ, RZ, UR13 ;  /* 0x0000000dff057e24 */ /* 0x01efc8000f8e00ff */
[----:B------:R1:W2:Y:S03]  /*a2d0*/  SYNCS.PHASECHK.TRANS64.TRYWAIT P1, [R5+URZ+0x70], R4 ;  /* 0x00007004050075a7 */ /* 0x0002a6000802017f */
[----:B--2---:R-:W-:Y:S05]  /*a2e0*/  @!P1 NANOSLEEP.SYNCS 0x989680 ;  /* 0x009896800000995d */ /* 0x004fea0003900000 */
[----:B------:R-:W2:Y:S02]  /*a2f0*/  @!P1 SYNCS.PHASECHK.TRANS64 P1, [R5+URZ+0x70], R4 ;  /* 0x00007004050095a7 */ /* 0x000ea4000802007f */
[----:B--2---:R-:W-:Y:S05]  /*a300*/  @!P1 BRA `(.L_x_189) ;  /* 0xfffffffc00ec9947 */ /* 0x004fea000383ffff */
[----:B------:R-:W-:Y:S05]  /*a310*/  BRA `(.L_x_244) ;  /* 0xffffffdc00e07947 */ /* 0x000fea000383ffff */
.L_x_195:
[----:B-1234-:R-:W-:-:S04]  /*a320*/  MOV R5, UR13 ;  /* 0x0000000d00057c02 */ /* 0x01efc80008000f00 */
[----:B------:R1:W2:Y:S03]  /*a330*/  SYNCS.PHASECHK.TRANS64.TRYWAIT P1, [R5+URZ+0x78], R4 ;  /* 0x00007804050075a7 */ /* 0x0002a6000802017f */
[----:B--2---:R-:W-:Y:S05]  /*a340*/  @!P1 NANOSLEEP.SYNCS 0x989680 ;  /* 0x009896800000995d */ /* 0x004fea0003900000 */
[----:B------:R-:W2:Y:S02]  /*a350*/  @!P1 SYNCS.PHASECHK.TRANS64 P1, [R5+URZ+0x78], R4 ;  /* 0x00007804050095a7 */ /* 0x000ea4000802007f */
[----:B--2---:R-:W-:Y:S05]  /*a360*/  @!P1 BRA `(.L_x_195) ;  /* 0xfffffffc00ec9947 */ /* 0x004fea000383ffff */
[----:B------:R-:W-:Y:S05]  /*a370*/  BRA `(.L_x_245) ;  /* 0xffffffe0001c7947 */ /* 0x000fea000383ffff */
.L_x_205:
[----:B------:R1:W1:Y:S02]  /*a380*/  SYNCS.PHASECHK.TRANS64.TRYWAIT P0, [R0+URZ+0x60], R3 ;  /* 0x00006003000075a7 */ /* 0x000264000800017f */
[----:B-1----:R-:W-:Y:S05]  /*a390*/  @!P0 NANOSLEEP.SYNCS 0x989680 ;  /* 0x009896800000895d */ /* 0x002fea0003900000 */
[----:B------:R-:W1:Y:S02]  /*a3a0*/  @!P0 SYNCS.PHASECHK.TRANS64 P0, [R0+URZ+0x60], R3 ;  /* 0x00006003000085a7 */ /* 0x000e64000800007f */
[----:B-1----:R-:W-:Y:S05]  /*a3b0*/  @!P0 BRA `(.L_x_205) ;  /* 0xfffffffc00f08947 */ /* 0x002fea000383ffff */
[----:B------:R-:W-:Y:S05]  /*a3c0*/  BRA `(.L_x_246) ;  /* 0xffffffe8000c7947 */ /* 0x000fea000383ffff */
.L_x_207:
[----:B------:R1:W1:Y:S02]  /*a3d0*/  SYNCS.PHASECHK.TRANS64.TRYWAIT P0, [R0+URZ+0x68], R3 ;  /* 0x00006803000075a7 */ /* 0x000264000800017f */
[----:B-1----:R-:W-:Y:S05]  /*a3e0*/  @!P0 NANOSLEEP.SYNCS 0x989680 ;  /* 0x009896800000895d */ /* 0x002fea0003900000 */
[----:B------:R-:W1:Y:S02]  /*a3f0*/  @!P0 SYNCS.PHASECHK.TRANS64 P0, [R0+URZ+0x68], R3 ;  /* 0x00006803000085a7 */ /* 0x000e64000800007f */
[----:B-1----:R-:W-:Y:S05]  /*a400*/  @!P0 BRA `(.L_x_207) ;  /* 0xfffffffc00f08947 */ /* 0x002fea000383ffff */
[----:B------:R-:W-:Y:S05]  /*a410*/  BRA `(.L_x_247) ;  /* 0xffffffe800087947 */ /* 0x000fea000383ffff */
.L_x_209:
[----:B------:R1:W1:Y:S02]  /*a420*/  SYNCS.PHASECHK.TRANS64.TRYWAIT P0, [R0+URZ+0x70], R3 ;  /* 0x00007003000075a7 */ /* 0x000264000800017f */
[----:B-1----:R-:W-:Y:S05]  /*a430*/  @!P0 NANOSLEEP.SYNCS 0x989680 ;  /* 0x009896800000895d */ /* 0x002fea0003900000 */
[----:B------:R-:W1:Y:S02]  /*a440*/  @!P0 SYNCS.PHASECHK.TRANS64 P0, [R0+URZ+0x70], R3 ;  /* 0x00007003000085a7 */ /* 0x000e64000800007f */
[----:B-1----:R-:W-:Y:S05]  /*a450*/  @!P0 BRA `(.L_x_209) ;  /* 0xfffffffc00f08947 */ /* 0x002fea000383ffff */
[----:B------:R-:W-:Y:S05]  /*a460*/  BRA `(.L_x_248) ;  /* 0xffffffe800047947 */ /* 0x000fea000383ffff */
.L_x_213:
[----:B------:R-:W-:Y:S01]  /*a470*/  BSSY B1, `(.L_x_249) ;  /* 0x0000006000017945 */ /* 0x000fe20003800000 */
[----:B------:R-:W-:-:S07]  /*a480*/  IMAD.MOV.U32 R15, RZ, RZ, -0x1 ;  /* 0xffffffffff0f7424 */ /* 0x000fce00078e00ff */
[----:B------:R-:W-:Y:S05]  /*a490*/  WARPSYNC.COLLECTIVE R15, `(.L_x_250) ;  /* 0x000000000f0c7348 */ /* 0x000fea0003c00000 */
[----:B------:R-:W-:Y:S02]  /*a4a0*/  ELECT P6, UR62, PT ;  /* 0x00000000003e782f */ /* 0x000fe400038c0000 */
[----:B------:R-:W-:Y:S01]  /*a4b0*/  MOV R14, UR62 ;  /* 0x0000003e000e7c02 */ /* 0x000fe20008000f00 */
[----:B------:R-:W-:Y:S10]  /*a4c0*/  ENDCOLLECTIVE ;  /* 0x000000000000791b */ /* 0x000ff40003800000 */
.L_x_250:
[----:B------:R-:W-:Y:S05]  /*a4d0*/  BSYNC B1 ;  /* 0x0000000000017941 */ /* 0x000fea0003800000 */
.L_x_249:
[----:B------:R-:W-:Y:S05]  /*a4e0*/  BRA `(.L_x_251) ;  /* 0xffffffe800887947 */ /* 0x000fea000383ffff */
.L_x_216:
[----:B-1----:R1:W2:Y:S02]  /*a4f0*/  SYNCS.PHASECHK.TRANS64.TRYWAIT P0, [R14+URZ+0x20], R7 ;  /* 0x000020070e0075a7 */ /* 0x0022a4000800017f */
[----:B--2---:R-:W-:Y:S05]  /*a500*/  @!P0 NANOSLEEP.SYNCS 0x989680 ;  /* 0x009896800000895d */ /* 0x004fea0003900000 */
[----:B------:R-:W2:Y:S02]  /*a510*/  @!P0 SYNCS.PHASECHK.TRANS64 P0, [R14+URZ+0x20], R7 ;  /* 0x000020070e0085a7 */ /* 0x000ea4000800007f */
[----:B--2---:R-:W-:Y:S05]  /*a520*/  @!P0 BRA `(.L_x_216) ;  /* 0xfffffffc00f08947 */ /* 0x004fea000383ffff */
[----:B------:R-:W-:Y:S05]  /*a530*/  BRA `(.L_x_252) ;  /* 0xffffffe800c07947 */ /* 0x000fea000383ffff */
.L_x_224:
[----:B------:R-:W-:Y:S01]  /*a540*/  BSSY B0, `(.L_x_253) ;  /* 0x0000006000007945 */ /* 0x000fe20003800000 */
[----:B------:R-:W-:-:S07]  /*a550*/  MOV R15, 0xffffffff ;  /* 0xffffffff000f7802 */ /* 0x000fce0000000f00 */
[----:B-1----:R-:W-:Y:S05]  /*a560*/  WARPSYNC.COLLECTIVE R15, `(.L_x_254) ;  /* 0x000000000f0c7348 */ /* 0x002fea0003c00000 */
[----:B------:R-:W-:Y:S02]  /*a570*/  ELECT P6, UR62, PT ;  /* 0x00000000003e782f */ /* 0x000fe400038c0000 */
[----:B------:R-:W-:Y:S01]  /*a580*/  MOV R14, UR62 ;  /* 0x0000003e000e7c02 */ /* 0x000fe20008000f00 */
[----:B-1----:R-:W-:Y:S10]  /*a590*/  ENDCOLLECTIVE ;  /* 0x000000000000791b */ /* 0x002ff40003800000 */
.L_x_254:
[----:B------:R-:W-:Y:S05]  /*a5a0*/  BSYNC B0 ;  /* 0x0000000000007941 */ /* 0x000fea0003800000 */
.L_x_253:
[----:B------:R-:W-:Y:S05]  /*a5b0*/  BRA `(.L_x_255) ;  /* 0xfffffff400187947 */ /* 0x000fea000383ffff */
.L_x_226:
[----:B--2---:R2:W3:Y:S02]  /*a5c0*/  SYNCS.PHASECHK.TRANS64.TRYWAIT P0, [R5+URZ], R2 ;  /* 0x00000002050075a7 */ /* 0x0044e4000800017f */
[----:B---3--:R-:W-:Y:S05]  /*a5d0*/  @!P0 NANOSLEEP.SYNCS 0x989680 ;  /* 0x009896800000895d */ /* 0x008fea0003900000 */
[----:B------:R-:W3:Y:S02]  /*a5e0*/  @!P0 SYNCS.PHASECHK.TRANS64 P0, [R5+URZ], R2 ;  /* 0x00000002050085a7 */ /* 0x000ee4000800007f */
[----:B---3--:R-:W-:Y:S05]  /*a5f0*/  @!P0 BRA `(.L_x_226) ;  /* 0xfffffffc00f08947 */ /* 0x008fea000383ffff */
[----:B------:R-:W-:Y:S05]  /*a600*/  BRA `(.L_x_256) ;  /* 0xfffffff400547947 */ /* 0x000fea000383ffff */
.L_x_227:
[----:B--2---:R2:W3:Y:S02]  /*a610*/  SYNCS.PHASECHK.TRANS64.TRYWAIT P0, [R7+URZ], R4 ;  /* 0x00000004070075a7 */ /* 0x0044e4000800017f */
[----:B---3--:R-:W-:Y:S05]  /*a620*/  @!P0 NANOSLEEP.SYNCS 0x989680 ;  /* 0x009896800000895d */ /* 0x008fea0003900000 */
[----:B------:R-:W3:Y:S02]  /*a630*/  @!P0 SYNCS.PHASECHK.TRANS64 P0, [R7+URZ], R4 ;  /* 0x00000004070085a7 */ /* 0x000ee4000800007f */
[----:B---3--:R-:W-:Y:S05]  /*a640*/  @!P0 BRA `(.L_x_227) ;  /* 0xfffffffc00f08947 */ /* 0x008fea000383ffff */
[----:B------:R-:W-:Y:S05]  /*a650*/  BRA `(.L_x_257) ;  /* 0xfffffff400647947 */ /* 0x000fea000383ffff */
.L_x_228:
[----:B--2---:R2:W3:Y:S02]  /*a660*/  SYNCS.PHASECHK.TRANS64.TRYWAIT P0, [R6+URZ], R5 ;  /* 0x00000005060075a7 */ /* 0x0044e4000800017f */
[----:B---3--:R-:W-:Y:S05]  /*a670*/  @!P0 NANOSLEEP.SYNCS 0x989680 ;  /* 0x009896800000895d */ /* 0x008fea0003900000 */
[----:B------:R-:W3:Y:S02]  /*a680*/  @!P0 SYNCS.PHASECHK.TRANS64 P0, [R6+URZ], R5 ;  /* 0x00000005060085a7 */ /* 0x000ee4000800007f */
[----:B---3--:R-:W-:Y:S05]  /*a690*/  @!P0 BRA `(.L_x_228) ;  /* 0xfffffffc00f08947 */ /* 0x008fea000383ffff */
[----:B------:R-:W-:Y:S05]  /*a6a0*/  BRA `(.L_x_258) ;  /* 0xfffffff4006c7947 */ /* 0x000fea000383ffff */
.L_x_259:
[----:B------:R-:W-:-:S00]  /*a6b0*/  BRA `(.L_x_259) ;  /* 0xfffffffc00fc7947 */ /* 0x000fc0000383ffff */
[----:B------:R-:W-:-:S00]  /*a6c0*/  NOP ;  /* 0x0000000000007918 */ /* 0x000fc00000000000 */
        /* <DEDUP_REMOVED lines=11> */
.L_x_260:


//--------------------- .nv.global.init           --------------------------
	.section	.nv.global.init,"aw",@progbits
.nv.global.init:
	.type		$str$22,@object
	.size		$str$22,($str$26 - $str$22)
$str$22:
        /*0000*/ 	.byte	0x6b, 0x5f, 0x74, 0x69, 0x6c, 0x65, 0x5f, 0x63, 0x6f, 0x75, 0x6e, 0x74, 0x20, 0x3e, 0x3d, 0x20
        /*0010*/ 	.byte	0x31, 0x00
	.type		$str$26,@object
	.size		$str$26,($str$27 - $str$26)
$str$26:
        /*0012*/ 	.byte	0x28, 0x61, 0x64, 0x64, 0x72, 0x65, 0x73, 0x73, 0x20, 0x26, 0x20, 0x6d, 0x61, 0x73, 0x6b, 0x29
        /*0022*/ 	.byte	0x20, 0x3d, 0x3d, 0x20, 0x30, 0x00
	.type		$str$27,@object
	.size		$str$27,($str$23 - $str$27)
$str$27:
        /*0028*/ 	.byte	0x2f, 0x74, 0x6d, 0x70, 0x2f, 0x63, 0x75, 0x74, 0x6c, 0x61, 0x73, 0x73, 0x5f, 0x73, 0x77, 0x65
        /*0038*/ 	.byte	0x65, 0x70, 0x5f, 0x73, 0x72, 0x63, 0x2f, 0x69, 0x6e, 0x63, 0x6c, 0x75, 0x64, 0x65, 0x2f, 0x63
        /*0048*/ 	.byte	0x75, 0x74, 0x65, 0x2f, 0x70, 0x6f, 0x69, 0x6e, 0x74, 0x65, 0x72, 0x5f, 0x66, 0x6c, 0x61, 0x67
        /*0058*/ 	.byte	0x67, 0x65, 0x64, 0x2e, 0x68, 0x70, 0x70, 0x00
	.type		$str$23,@object
	.size		$str$23,(__unnamed_2 - $str$23)
$str$23:
        /*0060*/ 	.byte	0x2f, 0x74, 0x6d, 0x70, 0x2f, 0x63, 0x75, 0x74, 0x6c, 0x61, 0x73, 0x73, 0x5f, 0x73, 0x77, 0x65
        /*0070*/ 	.byte	0x65, 0x70, 0x5f, 0x73, 0x72, 0x63, 0x2f, 0x69, 0x6e, 0x63, 0x6c, 0x75, 0x64, 0x65, 0x2f, 0x63
        /*0080*/ 	.byte	0x75, 0x74, 0x6c, 0x61, 0x73, 0x73, 0x2f, 0x67, 0x65, 0x6d, 0x6d, 0x2f, 0x63, 0x6f, 0x6c, 0x6c
        /*0090*/ 	.byte	0x65, 0x63, 0x74, 0x69, 0x76, 0x65, 0x2f, 0x73, 0x6d, 0x39, 0x30, 0x5f, 0x6d, 0x6d, 0x61, 0x5f
        /*00a0*/ 	.byte	0x74, 0x6d, 0x61, 0x5f, 0x67, 0x6d, 0x6d, 0x61, 0x5f, 0x73, 0x73, 0x5f, 0x77, 0x61, 0x72, 0x70
        /*00b0*/ 	.byte	0x73, 0x70, 0x65, 0x63, 0x69, 0x61, 0x6c, 0x69, 0x7a, 0x65, 0x64, 0x2e, 0x68, 0x70, 0x70, 0x00
	.type		__unnamed_2,@object
	.size		__unnamed_2,(__unnamed_1 - __unnamed_2)
__unnamed_2:
        /*00c0*/ 	.byte	0x61, 0x75, 0x74, 0x6f, 0x20, 0x63, 0x75, 0x74, 0x65, 0x3a, 0x3a, 0x61, 0x73, 0x5f, 0x70, 0x6f
        /* <DEDUP_REMOVED lines=27> */
        /*0280*/ 	.byte	0x36, 0x3e, 0x3e, 0x3e, 0x3e, 0x3e, 0x5d, 0x00
	.type		__unnamed_1,@object
	.size		__unnamed_1,(.L_0 - __unnamed_1)
__unnamed_1:
        /* <DEDUP_REMOVED lines=181> */
        /*0dd8*/ 	.byte	0x6e, 0x74, 0x69, 0x74, 0x79, 0x5d, 0x00
.L_0:


//--------------------- .nv.shared._ZN7cutlass13device_kernelINS_4gemm6kernel13GemmUniversalIN4cute5tupleIJiiiiEEENS1_10collective13CollectiveMmaINS1_34MainloopSm90TmaGmmaWarpSpecializedILi4ENS5_IJNS4_1CILi2EEENSA_ILi1EEESC_EEENS1_35KernelTmaWarpSpecializedCooperativeEEENS5_IJNSA_ILi256EEENSA_ILi128EEENSA_ILi64EEEEEENS_6half_tENS5_IJlSC_lEEESK_SL_NS4_8TiledMMAINS4_8MMA_AtomIJNS4_4SM904GMMA26MMA_64x128x16_F32F16F16_SSILNSP_5MajorE0ELSR_0ELNSP_7ScaleInE1ELSS_1EEEEEENS4_6LayoutISD_NS5_IJSC_NSA_ILi0EEESW_EEEEENS5_IJNS4_10UnderscoreESZ_SZ_EEEEENS4_13SM90_TMA_LOADENS4_14ComposedLayoutINS4_7SwizzleILi3ELi4ELi3EEENS4_18smem_ptr_flag_bitsILi16EEENSV_INS5_IJNSA_ILi8EEESI_EEENS5_IJSI_SC_EEEEEEEvNS4_8identityENS4_23SM90_TMA_LOAD_MULTICASTES1C_vS1D_EENS_8epilogue10collective18CollectiveEpilogueINS1G_22Sm90TmaWarpSpecializedILi4ELi2ELi16ELb1ELb0EEEJSJ_NS5_IJSH_NSA_ILi32EEEEEESK_SL_SK_SL_NS1G_6fusion15FusionCallbacksIS1K_NS1N_13LinCombEltActINS1G_6thread4ReLuESK_fSK_fLNS_15FloatRoundStyleE2EEESJ_S1M_JEEES12_NS13_INS14_ILi2ELi4ELi3EEES17_NSV_INS5_IJS18_S1L_EEENS5_IJS1L_SC_EEEEEEENS4_17SM75_U32x4_LDSM_NENS4_14SM90_TMA_STOREES1Z_NS4_17SM90_U32x4_STSM_NENS4_9Copy_AtomIJS22_SK_EEEvEEEvvEEEEvNT_6ParamsE --------------------------
	.section	.nv.shared._ZN7cutlass13device_kernelINS_4gemm6kernel13GemmUniversalIN4cute5tupleIJiiiiEEENS1_10collective13CollectiveMmaINS1_34MainloopSm90TmaGmmaWarpSpecializedILi4ENS5_IJNS4_1CILi2EEENSA_ILi1EEESC_EEENS1_35KernelTmaWarpSpecializedCooperativeEEENS5_IJNSA_ILi256EEENSA_ILi128EEENSA_ILi64EEEEEENS_6half_tENS5_IJlSC_lEEESK_SL_NS4_8TiledMMAINS4_8MMA_AtomIJNS4_4SM904GMMA26MMA_64x128x16_F32F16F16_SSILNSP_5MajorE0ELSR_0ELNSP_7ScaleInE1ELSS_1EEEEEENS4_6LayoutISD_NS5_IJSC_NSA_ILi0EEESW_EEEEENS5_IJNS4_10UnderscoreESZ_SZ_EEEEENS4_13SM90_TMA_LOADENS4_14ComposedLayoutINS4_7SwizzleILi3ELi4ELi3EEENS4_18smem_ptr_flag_bitsILi16EEENSV_INS5_IJNSA_ILi8EEESI_EEENS5_IJSI_SC_EEEEEEEvNS4_8identityENS4_23SM90_TMA_LOAD_MULTICASTES1C_vS1D_EENS_8epilogue10collective18CollectiveEpilogueINS1G_22Sm90TmaWarpSpecializedILi4ELi2ELi16ELb1ELb0EEEJSJ_NS5_IJSH_NSA_ILi32EEEEEESK_SL_SK_SL_NS1G_6fusion15FusionCallbacksIS1K_NS1N_13LinCombEltActINS1G_6thread4ReLuESK_fSK_fLNS_15FloatRoundStyleE2EEESJ_S1M_JEEES12_NS13_INS14_ILi2ELi4ELi3EEES17_NSV_INS5_IJS18_S1L_EEENS5_IJS1L_SC_EEEEEEENS4_17SM75_U32x4_LDSM_NENS4_14SM90_TMA_STOREES1Z_NS4_17SM90_U32x4_STSM_NENS4_9Copy_AtomIJS22_SK_EEEvEEEvvEEEEvNT_6ParamsE,"aw",@nobits
	.sectionflags	@""
	.align	16
	.zero		1024


//--------------------- .nv.shared.reserved.0     --------------------------
	.section	.nv.shared.reserved.0,"aw",@nobits
	.weak		__nv_reservedSMEM_offset_0_alias
	.size		__nv_reservedSMEM_offset_0_alias, 0, 0
	.other		__nv_reservedSMEM_offset_0_alias,@"STO_CUDA_RESERVED_SHARED STV_DEFAULT"
__nv_reservedSMEM_offset_0_alias:
	.zero		0


//--------------------- .nv.global                --------------------------
	.section	.nv.global,"aw",@nobits
.nv.global:
	.type		_ZN39_INTERNAL_70dd874b_4_k_cu_24deed98_37214cute1_E,@object
	.size		_ZN39_INTERNAL_70dd874b_4_k_cu_24deed98_37214cute1_E,(_ZN39_INTERNAL_70dd874b_4_k_cu_24deed98_37214cuda3std3__45__cpo6cbeginE - _ZN39_INTERNAL_70dd874b_4_k_cu_24deed98_37214cute1_E)
_ZN39_INTERNAL_70dd874b_4_k_cu_24deed98_37214cute1_E:
	.zero		1
	.type		_ZN39_INTERNAL_70dd874b_4_k_cu_24deed98_37214cuda3std3__45__cpo6cbeginE,@object
	.size		_ZN39_INTERNAL_70dd874b_4_k_cu_24deed98_37214cuda3std3__45__cpo6cbeginE,(_ZN39_INTERNAL_70dd874b_4_k_cu_24deed98_37214cuda3std3__48in_placeE - _ZN39_INTERNAL_70dd874b_4_k_cu_24deed98_37214cuda3std3__45__cpo6cbeginE)
_ZN39_INTERNAL_70dd874b_4_k_cu_24deed98_37214cuda3std3__45__cpo6cbeginE:
	.zero		1
	.type		_ZN39_INTERNAL_70dd874b_4_k_cu_24deed98_37214cuda3std3__48in_placeE,@object
	.size		_ZN39_INTERNAL_70dd874b_4_k_cu_24deed98_37214cuda3std3__48in_placeE,(_ZN39_INTERNAL_70dd874b_4_k_cu_24deed98_37214cuda3std6ranges3__45__cpo9iter_moveE - _ZN39_INTERNAL_70dd874b_4_k_cu_24deed98_37214cuda3std3__48in_placeE)
_ZN39_INTERNAL_70dd874b_4_k_cu_24deed98_37214cuda3std3__48in_placeE:
	.zero		1
	.type		_ZN39_INTERNAL_70dd874b_4_k_cu_24deed98_37214cuda3std6ranges3__45__cpo9iter_moveE,@object
	.size		_ZN39_INTERNAL_70dd874b_4_k_cu_24deed98_37214cuda3std6ranges3__45__cpo9iter_moveE,(_ZN39_INTERNAL_70dd874b_4_k_cu_24deed98_37214cuda3std3__45__cpo5beginE - _ZN39_INTERNAL_70dd874b_4_k_cu_24deed98_37214cuda3std6ranges3__45__cpo9iter_moveE)
_ZN39_INTERNAL_70dd874b_4_k_cu_24deed98_37214cuda3std6ranges3__45__cpo9iter_moveE:
	.zero		1
	.type		_ZN39_INTERNAL_70dd874b_4_k_cu_24deed98_37214cuda3std3__45__cpo5beginE,@object
	.size		_ZN39_INTERNAL_70dd874b_4_k_cu_24deed98_37214cuda3std3__45__cpo5beginE,(_ZN39_INTERNAL_70dd874b_4_k_cu_24deed98_37214cuda3std3__441_GLOBAL__N__70dd874b_4_k_cu_24deed98_37216ignoreE - _ZN39_INTERNAL_70dd874b_4_k_cu_24deed98_37214cuda3std3__45__cpo5beginE)
_ZN39_INTERNAL_70dd874b_4_k_cu_24deed98_37214cuda3std3__45__cpo5beginE:
	.zero		1
	.type		_ZN39_INTERNAL_70dd874b_4_k_cu_24deed98_37214cuda3std3__441_GLOBAL__N__70dd874b_4_k_cu_24deed98_37216ignoreE,@object
	.size		_ZN39_INTERNAL_70dd874b_4_k_cu_24deed98_37214cuda3std3__441_GLOBAL__N__70dd874b_4_k_cu_24deed98_37216ignoreE,(_ZN39_INTERNAL_70dd874b_4_k_cu_24deed98_37214cute7productE - _ZN39_INTERNAL_70dd874b_4_k_cu_24deed98_37214cuda3std3__441_GLOBAL__N__70dd874b_4_k_cu_24deed98_37216ignoreE)
_ZN39_INTERNAL_70dd874b_4_k_cu_24deed98_37214cuda3std3__441_GLOBAL__N__70dd874b_4_k_cu_24deed98_37216ignoreE:
	.zero		1
	.type		_ZN39_INTERNAL_70dd874b_4_k_cu_24deed98_37214cute7productE,@object
	.size		_ZN39_INTERNAL_70dd874b_4_k_cu_24deed98_37214cute7productE,(_ZN39_INTERNAL_70dd874b_4_k_cu_24deed98_37214cuda3std3__45__cpo3endE - _ZN39_INTERNAL_70dd874b_4_k_cu_24deed98_37214cute7productE)
_ZN39_INTERNAL_70dd874b_4_k_cu_24deed98_37214cute7productE:
	.zero		1
	.type		_ZN39_INTERNAL_70dd874b_4_k_cu_24deed98_37214cuda3std3__45__cpo3endE,@object
	.size		_ZN39_INTERNAL_70dd874b_4_k_cu_24deed98_37214cuda3std3__45__cpo3endE,(_ZN39_INTERNAL_70dd874b_4_k_cu_24deed98_37214cuda3std3__419piecewise_constructE - _ZN39_INTERNAL_70dd874b_4_k_cu_24deed98_37214cuda3std3__45__cpo3endE)
_ZN39_INTERNAL_70dd874b_4_k_cu_24deed98_37214cuda3std3__45__cpo3endE:
	.zero		1
	.type		_ZN39_INTERNAL_70dd874b_4_k_cu_24deed98_37214cuda3std3__419piecewise_constructE,@object
	.size		_ZN39_INTERNAL_70dd874b_4_k_cu_24deed98_37214cuda3std3__419piecewise_constructE,(_ZN39_INTERNAL_70dd874b_4_k_cu_24deed98_37214cuda3std3__45__cpo4cendE - _ZN39_INTERNAL_70dd874b_4_k_cu_24deed98_37214cuda3std3__419piecewise_constructE)
_ZN39_INTERNAL_70dd874b_4_k_cu_24deed98_37214cuda3std3__419piecewise_constructE:
	.zero		1
	.type		_ZN39_INTERNAL_70dd874b_4_k_cu_24deed98_37214cuda3std3__45__cpo4cendE,@object
	.size		_ZN39_INTERNAL_70dd874b_4_k_cu_24deed98_37214cuda3std3__45__cpo4cendE,(_ZN39_INTERNAL_70dd874b_4_k_cu_24deed98_37214cuda3std6ranges3__45__cpo4swapE - _ZN39_INTERNAL_70dd874b_4_k_cu_24deed98_37214cuda3std3__45__cpo4cendE)
_ZN39_INTERNAL_70dd874b_4_k_cu_24deed98_37214cuda3std3__45__cpo4cendE:
	.zero		1
	.type		_ZN39_INTERNAL_70dd874b_4_k_cu_24deed98_37214cuda3std6ranges3__45__cpo4swapE,@object
	.size		_ZN39_INTERNAL_70dd874b_4_k_cu_24deed98_37214cuda3std6ranges3__45__cpo4swapE,(.L_9 - _ZN39_INTERNAL_70dd874b_4_k_cu_24deed98_37214cuda3std6ranges3__45__cpo4swapE)
_ZN39_INTERNAL_70dd874b_4_k_cu_24deed98_37214cuda3std6ranges3__45__cpo4swapE:
	.zero		1
.L_9:


//--------------------- .nv.constant0._ZN7cutlass13device_kernelINS_4gemm6kernel13GemmUniversalIN4cute5tupleIJiiiiEEENS1_10collective13CollectiveMmaINS1_34MainloopSm90TmaGmmaWarpSpecializedILi4ENS5_IJNS4_1CILi2EEENSA_ILi1EEESC_EEENS1_35KernelTmaWarpSpecializedCooperativeEEENS5_IJNSA_ILi256EEENSA_ILi128EEENSA_ILi64EEEEEENS_6half_tENS5_IJlSC_lEEESK_SL_NS4_8TiledMMAINS4_8MMA_AtomIJNS4_4SM904GMMA26MMA_64x128x16_F32F16F16_SSILNSP_5MajorE0ELSR_0ELNSP_7ScaleInE1ELSS_1EEEEEENS4_6LayoutISD_NS5_IJSC_NSA_ILi0EEESW_EEEEENS5_IJNS4_10UnderscoreESZ_SZ_EEEEENS4_13SM90_TMA_LOADENS4_14ComposedLayoutINS4_7SwizzleILi3ELi4ELi3EEENS4_18smem_ptr_flag_bitsILi16EEENSV_INS5_IJNSA_ILi8EEESI_EEENS5_IJSI_SC_EEEEEEEvNS4_8identityENS4_23SM90_TMA_LOAD_MULTICASTES1C_vS1D_EENS_8epilogue10collective18CollectiveEpilogueINS1G_22Sm90TmaWarpSpecializedILi4ELi2ELi16ELb1ELb0EEEJSJ_NS5_IJSH_NSA_ILi32EEEEEESK_SL_SK_SL_NS1G_6fusion15FusionCallbacksIS1K_NS1N_13LinCombEltActINS1G_6thread4ReLuESK_fSK_fLNS_15FloatRoundStyleE2EEESJ_S1M_JEEES12_NS13_INS14_ILi2ELi4ELi3EEES17_NSV_INS5_IJS18_S1L_EEENS5_IJS1L_SC_EEEEEEENS4_17SM75_U32x4_LDSM_NENS4_14SM90_TMA_STOREES1Z_NS4_17SM90_U32x4_STSM_NENS4_9Copy_AtomIJS22_SK_EEEvEEEvvEEEEvNT_6ParamsE --------------------------
	.section	.nv.constant0._ZN7cutlass13device_kernelINS_4gemm6kernel13GemmUniversalIN4cute5tupleIJiiiiEEENS1_10collective13CollectiveMmaINS1_34MainloopSm90TmaGmmaWarpSpecializedILi4ENS5_IJNS4_1CILi2EEENSA_ILi1EEESC_EEENS1_35KernelTmaWarpSpecializedCooperativeEEENS5_IJNSA_ILi256EEENSA_ILi128EEENSA_ILi64EEEEEENS_6half_tENS5_IJlSC_lEEESK_SL_NS4_8TiledMMAINS4_8MMA_AtomIJNS4_4SM904GMMA26MMA_64x128x16_F32F16F16_SSILNSP_5MajorE0ELSR_0ELNSP_7ScaleInE1ELSS_1EEEEEENS4_6LayoutISD_NS5_IJSC_NSA_ILi0EEESW_EEEEENS5_IJNS4_10UnderscoreESZ_SZ_EEEEENS4_13SM90_TMA_LOADENS4_14ComposedLayoutINS4_7SwizzleILi3ELi4ELi3EEENS4_18smem_ptr_flag_bitsILi16EEENSV_INS5_IJNSA_ILi8EEESI_EEENS5_IJSI_SC_EEEEEEEvNS4_8identityENS4_23SM90_TMA_LOAD_MULTICASTES1C_vS1D_EENS_8epilogue10collective18CollectiveEpilogueINS1G_22Sm90TmaWarpSpecializedILi4ELi2ELi16ELb1ELb0EEEJSJ_NS5_IJSH_NSA_ILi32EEEEEESK_SL_SK_SL_NS1G_6fusion15FusionCallbacksIS1K_NS1N_13LinCombEltActINS1G_6thread4ReLuESK_fSK_fLNS_15FloatRoundStyleE2EEESJ_S1M_JEEES12_NS13_INS14_ILi2ELi4ELi3EEES17_NSV_INS5_IJS18_S1L_EEENS5_IJS1L_SC_EEEEEEENS4_17SM75_U32x4_LDSM_NENS4_14SM90_TMA_STOREES1Z_NS4_17SM90_U32x4_STSM_NENS4_9Copy_AtomIJS22_SK_EEEvEEEvvEEEEvNT_6ParamsE,"a",@progbits
	.sectionflags	@""
	.align	4
.nv.constant0._ZN7cutlass13device_kernelINS_4gemm6kernel13GemmUniversalIN4cute5tupleIJiiiiEEENS1_10collective13CollectiveMmaINS1_34MainloopSm90TmaGmmaWarpSpecializedILi4ENS5_IJNS4_1CILi2EEENSA_ILi1EEESC_EEENS1_35KernelTmaWarpSpecializedCooperativeEEENS5_IJNSA_ILi256EEENSA_ILi128EEENSA_ILi64EEEEEENS_6half_tENS5_IJlSC_lEEESK_SL_NS4_8TiledMMAINS4_8MMA_AtomIJNS4_4SM904GMMA26MMA_64x128x16_F32F16F16_SSILNSP_5MajorE0ELSR_0ELNSP_7ScaleInE1ELSS_1EEEEEENS4_6LayoutISD_NS5_IJSC_NSA_ILi0EEESW_EEEEENS5_IJNS4_10UnderscoreESZ_SZ_EEEEENS4_13SM90_TMA_LOADENS4_14ComposedLayoutINS4_7SwizzleILi3ELi4ELi3EEENS4_18smem_ptr_flag_bitsILi16EEENSV_INS5_IJNSA_ILi8EEESI_EEENS5_IJSI_SC_EEEEEEEvNS4_8identityENS4_23SM90_TMA_LOAD_MULTICASTES1C_vS1D_EENS_8epilogue10collective18CollectiveEpilogueINS1G_22Sm90TmaWarpSpecializedILi4ELi2ELi16ELb1ELb0EEEJSJ_NS5_IJSH_NSA_ILi32EEEEEESK_SL_SK_SL_NS1G_6fusion15FusionCallbacksIS1K_NS1N_13LinCombEltActINS1G_6thread4ReLuESK_fSK_fLNS_15FloatRoundStyleE2EEESJ_S1M_JEEES12_NS13_INS14_ILi2ELi4ELi3EEES17_NSV_INS5_IJS18_S1L_EEENS5_IJS1L_SC_EEEEEEENS4_17SM75_U32x4_LDSM_NENS4_14SM90_TMA_STOREES1Z_NS4_17SM90_U32x4_STSM_NENS4_9Copy_AtomIJS22_SK_EEEvEEEvvEEEEvNT_6ParamsE:
	.zero		2432


//--------------------- SYMBOLS --------------------------

	.type		.nv.reservedSmem.offset0,@object
	.size		.nv.reservedSmem.offset0,0x4
	.type		__assertfail,@function
